	.target	sm_90a

	.elftype	@"ET_EXEC"


//--------------------- .note.nv.tkinfo           --------------------------
	.section	.note.nv.tkinfo,"",@"SHT_NOTE"
	.sectionflags	@"SHF_NOTE_NV_TKINFO"
	.tkinfo
        /*0018*/ 	.word	0x00000002
        /*0030*/ 	.string	""
        /*0030*/ 	.string	"ptxas"
        /*0030*/ 	.string	"Cuda compilation tools, release 13.0, V13.0.88"
        /*0030*/ 	.string	"Build cuda_13.0.r13.0/compiler.36424714_0"
        /*0030*/ 	.string	"-arch sm_90a -m 64 "



//--------------------- .note.nv.cuinfo           --------------------------
	.section	.note.nv.cuinfo,"",@"SHT_NOTE"
	.sectionflags	@"SHF_NOTE_NV_CUINFO"
        /*0018*/ 	.short	0x0002
        /*001a*/ 	.short	0x005a
        /*001c*/ 	.short	0x0082
	.zero		2


//--------------------- .nv.info                  --------------------------
	.section	.nv.info,"",@"SHT_CUDA_INFO"
	.align	4


	//----- nvinfo : EIATTR_REGCOUNT
	.align		4
        /*0000*/ 	.byte	0x04, 0x2f
        /*0002*/ 	.short	(.L_15 - .L_14)
	.align		4
.L_14:
        /*0004*/ 	.word	index@(_ZN7cutlass13device_kernelINS_4gemm6kernel13GemmUniversalIN4cute5tupleIJiiiiEEENS1_10collective13CollectiveMmaINS1_34MainloopSm90TmaGmmaWarpSpecializedILi5ENS5_IJNS4_1CILi1EEESB_SB_EEENS1_35KernelTmaWarpSpecializedCooperativeEEENS5_IJNSA_ILi128EEESF_SF_EEEfNS5_IJlSB_lEEEfSH_NS4_8TiledMMAINS4_8MMA_AtomIJNS4_4SM904GMMA30MMA_64x128x8_F32TF32TF32_SS_TNILNSL_7ScaleInE1ELSN_1EEEEEENS4_6LayoutINS5_IJNSA_ILi2EEESB_SB_EEENS5_IJSB_NSA_ILi0EEEST_EEEEENS5_IJNS4_10UnderscoreESW_SW_EEEEENS4_13SM90_TMA_LOADENS4_14ComposedLayoutINS4_7SwizzleILi3ELi4ELi3EEENS4_18smem_ptr_flag_bitsILi32EEENSQ_INS5_IJNSA_ILi8EEENSA_ILi32EEEEEENS5_IJS16_SB_EEEEEEEvNS4_8identityESZ_S1A_vS1B_EENS_8epilogue10collective6detail29Sm90TmaWarpSpecializedAdapterINS1E_15DefaultEpilogueIfSH_SH_NS1D_6thread17LinearCombinationIfLi1EffLNS1I_9ScaleType4KindE0ELNS_15FloatRoundStyleE2EfEENS1_15EpilogueDefaultEEEEEvvEEEEvNT_6ParamsE)
        /*0008*/ 	.word	0x000000a8


	//----- nvinfo : EIATTR_FRAME_SIZE
	.align		4
.L_15:
        /*000c*/ 	.byte	0x04, 0x11
        /*000e*/ 	.short	(.L_17 - .L_16)
	.align		4
.L_16:
        /*0010*/ 	.word	index@(_ZN7cutlass13device_kernelINS_4gemm6kernel13GemmUniversalIN4cute5tupleIJiiiiEEENS1_10collective13CollectiveMmaINS1_34MainloopSm90TmaGmmaWarpSpecializedILi5ENS5_IJNS4_1CILi1EEESB_SB_EEENS1_35KernelTmaWarpSpecializedCooperativeEEENS5_IJNSA_ILi128EEESF_SF_EEEfNS5_IJlSB_lEEEfSH_NS4_8TiledMMAINS4_8MMA_AtomIJNS4_4SM904GMMA30MMA_64x128x8_F32TF32TF32_SS_TNILNSL_7ScaleInE1ELSN_1EEEEEENS4_6LayoutINS5_IJNSA_ILi2EEESB_SB_EEENS5_IJSB_NSA_ILi0EEEST_EEEEENS5_IJNS4_10UnderscoreESW_SW_EEEEENS4_13SM90_TMA_LOADENS4_14ComposedLayoutINS4_7SwizzleILi3ELi4ELi3EEENS4_18smem_ptr_flag_bitsILi32EEENSQ_INS5_IJNSA_ILi8EEENSA_ILi32EEEEEENS5_IJS16_SB_EEEEEEEvNS4_8identityESZ_S1A_vS1B_EENS_8epilogue10collective6detail29Sm90TmaWarpSpecializedAdapterINS1E_15DefaultEpilogueIfSH_SH_NS1D_6thread17LinearCombinationIfLi1EffLNS1I_9ScaleType4KindE0ELNS_15FloatRoundStyleE2EfEENS1_15EpilogueDefaultEEEEEvvEEEEvNT_6ParamsE)
        /*0014*/ 	.word	0x00000000


	//----- nvinfo : EIATTR_MIN_STACK_SIZE
	.align		4
.L_17:
        /*0018*/ 	.byte	0x04, 0x12
        /*001a*/ 	.short	(.L_19 - .L_18)
	.align		4
.L_18:
        /*001c*/ 	.word	index@(_ZN7cutlass13device_kernelINS_4gemm6kernel13GemmUniversalIN4cute5tupleIJiiiiEEENS1_10collective13CollectiveMmaINS1_34MainloopSm90TmaGmmaWarpSpecializedILi5ENS5_IJNS4_1CILi1EEESB_SB_EEENS1_35KernelTmaWarpSpecializedCooperativeEEENS5_IJNSA_ILi128EEESF_SF_EEEfNS5_IJlSB_lEEEfSH_NS4_8TiledMMAINS4_8MMA_AtomIJNS4_4SM904GMMA30MMA_64x128x8_F32TF32TF32_SS_TNILNSL_7ScaleInE1ELSN_1EEEEEENS4_6LayoutINS5_IJNSA_ILi2EEESB_SB_EEENS5_IJSB_NSA_ILi0EEEST_EEEEENS5_IJNS4_10UnderscoreESW_SW_EEEEENS4_13SM90_TMA_LOADENS4_14ComposedLayoutINS4_7SwizzleILi3ELi4ELi3EEENS4_18smem_ptr_flag_bitsILi32EEENSQ_INS5_IJNSA_ILi8EEENSA_ILi32EEEEEENS5_IJS16_SB_EEEEEEEvNS4_8identityESZ_S1A_vS1B_EENS_8epilogue10collective6detail29Sm90TmaWarpSpecializedAdapterINS1E_15DefaultEpilogueIfSH_SH_NS1D_6thread17LinearCombinationIfLi1EffLNS1I_9ScaleType4KindE0ELNS_15FloatRoundStyleE2EfEENS1_15EpilogueDefaultEEEEEvvEEEEvNT_6ParamsE)
        /*0020*/ 	.word	0x00000000
.L_19:


//--------------------- .nv.compat                --------------------------
	.section	.nv.compat,"",@"SHT_CUDA_COMPAT_INFO"
	.align	4
        /*0000*/ 	.byte	0x02, 0x09, 0x01, 0x00, 0x02, 0x02, 0x04, 0x00, 0x02, 0x05, 0x05, 0x00, 0x03, 0x07, 0x01, 0x01
        /*0010*/ 	.byte	0x02, 0x03, 0x01, 0x00, 0x02, 0x06, 0x01, 0x00, 0x04, 0x0b, 0x08, 0x00, 0x00, 0x00, 0x00, 0x00
        /*0020*/ 	.byte	0x00, 0x00, 0x00, 0x00


//--------------------- .nv.info._ZN7cutlass13device_kernelINS_4gemm6kernel13GemmUniversalIN4cute5tupleIJiiiiEEENS1_10collective13CollectiveMmaINS1_34MainloopSm90TmaGmmaWarpSpecializedILi5ENS5_IJNS4_1CILi1EEESB_SB_EEENS1_35KernelTmaWarpSpecializedCooperativeEEENS5_IJNSA_ILi128EEESF_SF_EEEfNS5_IJlSB_lEEEfSH_NS4_8TiledMMAINS4_8MMA_AtomIJNS4_4SM904GMMA30MMA_64x128x8_F32TF32TF32_SS_TNILNSL_7ScaleInE1ELSN_1EEEEEENS4_6LayoutINS5_IJNSA_ILi2EEESB_SB_EEENS5_IJSB_NSA_ILi0EEEST_EEEEENS5_IJNS4_10UnderscoreESW_SW_EEEEENS4_13SM90_TMA_LOADENS4_14ComposedLayoutINS4_7SwizzleILi3ELi4ELi3EEENS4_18smem_ptr_flag_bitsILi32EEENSQ_INS5_IJNSA_ILi8EEENSA_ILi32EEEEEENS5_IJS16_SB_EEEEEEEvNS4_8identityESZ_S1A_vS1B_EENS_8epilogue10collective6detail29Sm90TmaWarpSpecializedAdapterINS1E_15DefaultEpilogueIfSH_SH_NS1D_6thread17LinearCombinationIfLi1EffLNS1I_9ScaleType4KindE0ELNS_15FloatRoundStyleE2EfEENS1_15EpilogueDefaultEEEEEvvEEEEvNT_6ParamsE --------------------------
	.section	.nv.info._ZN7cutlass13device_kernelINS_4gemm6kernel13GemmUniversalIN4cute5tupleIJiiiiEEENS1_10collective13CollectiveMmaINS1_34MainloopSm90TmaGmmaWarpSpecializedILi5ENS5_IJNS4_1CILi1EEESB_SB_EEENS1_35KernelTmaWarpSpecializedCooperativeEEENS5_IJNSA_ILi128EEESF_SF_EEEfNS5_IJlSB_lEEEfSH_NS4_8TiledMMAINS4_8MMA_AtomIJNS4_4SM904GMMA30MMA_64x128x8_F32TF32TF32_SS_TNILNSL_7ScaleInE1ELSN_1EEEEEENS4_6LayoutINS5_IJNSA_ILi2EEESB_SB_EEENS5_IJSB_NSA_ILi0EEEST_EEEEENS5_IJNS4_10UnderscoreESW_SW_EEEEENS4_13SM90_TMA_LOADENS4_14ComposedLayoutINS4_7SwizzleILi3ELi4ELi3EEENS4_18smem_ptr_flag_bitsILi32EEENSQ_INS5_IJNSA_ILi8EEENSA_ILi32EEEEEENS5_IJS16_SB_EEEEEEEvNS4_8identityESZ_S1A_vS1B_EENS_8epilogue10collective6detail29Sm90TmaWarpSpecializedAdapterINS1E_15DefaultEpilogueIfSH_SH_NS1D_6thread17LinearCombinationIfLi1EffLNS1I_9ScaleType4KindE0ELNS_15FloatRoundStyleE2EfEENS1_15EpilogueDefaultEEEEEvvEEEEvNT_6ParamsE,"",@"SHT_CUDA_INFO"
	.sectionflags	@""
	.align	4


	//----- nvinfo : EIATTR_CUDA_API_VERSION
	.align		4
        /*0000*/ 	.byte	0x04, 0x37
        /*0002*/ 	.short	(.L_21 - .L_20)
.L_20:
        /*0004*/ 	.word	0x00000082


	//----- nvinfo : EIATTR_KPARAM_INFO
	.align		4
.L_21:
        /*0008*/ 	.byte	0x04, 0x17
        /*000a*/ 	.short	(.L_23 - .L_22)
.L_22:
        /*000c*/ 	.word	0x00000000
        /*0010*/ 	.short	0x0000
        /*0012*/ 	.short	0x0070
        /*0014*/ 	.byte	0x00, 0xf0, 0x01, 0x10


	//----- nvinfo : EIATTR_SPARSE_MMA_MASK
	.align		4
.L_23:
        /*0018*/ 	.byte	0x03, 0x50
        /*001a*/ 	.short	0x0000


	//----- nvinfo : EIATTR_MAXREG_COUNT
	.align		4
        /*001c*/ 	.byte	0x03, 0x1b
        /*001e*/ 	.short	0x00a8


	//----- nvinfo : EIATTR_NUM_BARRIERS
	.align		4
        /*0020*/ 	.byte	0x02, 0x4c
        /*0022*/ 	.byte	0x01
	.zero		1


	//----- nvinfo : EIATTR_EXTERNS
	.align		4
        /*0024*/ 	.byte	0x04, 0x0f
        /*0026*/ 	.short	(.L_25 - .L_24)


	//   ....[0]....
	.align		4
.L_24:
        /*0028*/ 	.word	index@(__assertfail)


	//----- nvinfo : EIATTR_MERCURY_ISA_VERSION
	.align		4
.L_25:
        /*002c*/ 	.byte	0x03, 0x5f
        /*002e*/ 	.short	0x0101


	//----- nvinfo : EIATTR_INT_WARP_WIDE_INSTR_OFFSETS
	.align		4
        /*0030*/ 	.byte	0x04, 0x31
        /*0032*/ 	.short	(.L_27 - .L_26)


	//   ....[0]....
.L_26:
        /*0034*/ 	.word	0x00000410


	//   ....[1]....
        /*0038*/ 	.word	0x00000420


	//   ....[2]....
        /*003c*/ 	.word	0x000004e0


	//----- nvinfo : EIATTR_COOP_GROUP_MASK_REGIDS
	.align		4
.L_27:
        /*0040*/ 	.byte	0x04, 0x29
        /*0042*/ 	.short	(.L_29 - .L_28)


	//   ....[0]....
.L_28:
        /*0044*/ 	.word	0xffffffff


	//   ....[1]....
        /*0048*/ 	.word	0xffffffff


	//   ....[2]....
        /*004c*/ 	.word	0xffffffff


	//   ....[3]....
        /*0050*/ 	.word	0xffffffff


	//   ....[4]....
        /*0054*/ 	.word	0xffffffff


	//----- nvinfo : EIATTR_COOP_GROUP_INSTR_OFFSETS
	.align		4
.L_29:
        /*0058*/ 	.byte	0x04, 0x28
        /*005a*/ 	.short	(.L_31 - .L_30)


	//   ....[0]....
.L_30:
        /*005c*/ 	.word	0x00000060


	//   ....[1]....
        /*0060*/ 	.word	0x00000070


	//   ....[2]....
        /*0064*/ 	.word	0x00000130


	//   ....[3]....
        /*0068*/ 	.word	0x000002e0


	//   ....[4]....
        /*006c*/ 	.word	0x000011e0


	//----- nvinfo : EIATTR_REG_RECONFIG
	.align		4
.L_31:
        /*0070*/ 	.byte	0x01, 0x54
	.zero		2


	//----- nvinfo : EIATTR_SYSCALL_OFFSETS
	.align		4
        /*0074*/ 	.byte	0x04, 0x46
        /*0076*/ 	.short	(.L_33 - .L_32)


	//   ....[0]....
.L_32:
        /*0078*/ 	.word	0x000013d0


	//----- nvinfo : EIATTR_MBARRIER_INSTR_OFFSETS
	.align		4
.L_33:
        /*007c*/ 	.byte	0x04, 0x39
        /*007e*/ 	.short	(.L_35 - .L_34)


	//   ....[0]....
.L_34:
        /*0080*/ 	.word	0x00000230
        /*0084*/ 	.word	0x000000ff
        /*0088*/ 	.word	0x00000000
        /*008c*/ 	.short	0x0100
        /*008e*/ 	.byte	0x08
	.zero		1


	//   ....[1]....
        /*0090*/ 	.word	0x00000240
        /*0094*/ 	.word	0x000000ff
        /*0098*/ 	.word	0x00000028
        /*009c*/ 	.short	0x0100
        /*009e*/ 	.byte	0x08
	.zero		1


	//   ....[2]....
        /*00a0*/ 	.word	0x00000250
        /*00a4*/ 	.word	0x000000ff
        /*00a8*/ 	.word	0x00000008
        /*00ac*/ 	.short	0x0100
        /*00ae*/ 	.byte	0x08
	.zero		1


	//   ....[3]....
        /*00b0*/ 	.word	0x00000260
        /*00b4*/ 	.word	0x000000ff
        /*00b8*/ 	.word	0x00000030
        /*00bc*/ 	.short	0x0100
        /*00be*/ 	.byte	0x08
	.zero		1


	//   ....[4]....
        /*00c0*/ 	.word	0x00000270
        /*00c4*/ 	.word	0x000000ff
        /*00c8*/ 	.word	0x00000010
        /*00cc*/ 	.short	0x0100
        /*00ce*/ 	.byte	0x08
	.zero		1


	//   ....[5]....
        /*00d0*/ 	.word	0x00000280
        /*00d4*/ 	.word	0x000000ff
        /*00d8*/ 	.word	0x00000038
        /*00dc*/ 	.short	0x0100
        /*00de*/ 	.byte	0x08
	.zero		1


	//   ....[6]....
        /*00e0*/ 	.word	0x00000290
        /*00e4*/ 	.word	0x000000ff
        /*00e8*/ 	.word	0x00000018
        /*00ec*/ 	.short	0x0100
        /*00ee*/ 	.byte	0x08
	.zero		1


	//   ....[7]....
        /*00f0*/ 	.word	0x000002a0
        /*00f4*/ 	.word	0x000000ff
        /*00f8*/ 	.word	0x00000040
        /*00fc*/ 	.short	0x0100
        /*00fe*/ 	.byte	0x08
	.zero		1


	//   ....[8]....
        /*0100*/ 	.word	0x000002b0
        /*0104*/ 	.word	0x000000ff
        /*0108*/ 	.word	0x00000020
        /*010c*/ 	.short	0x0100
        /*010e*/ 	.byte	0x08
	.zero		1


	//   ....[9]....
        /*0110*/ 	.word	0x000002c0
        /*0114*/ 	.word	0x000000ff
        /*0118*/ 	.word	0x00000048
        /*011c*/ 	.short	0x0100
        /*011e*/ 	.byte	0x08
	.zero		1


	//   ....[10]....
        /*0120*/ 	.word	0x00000560
        /*0124*/ 	.word	0x000000ff
        /*0128*/ 	.word	0x00000060
        /*012c*/ 	.short	0x0100
        /*012e*/ 	.byte	0x08
	.zero		1


	//   ....[11]....
        /*0130*/ 	.word	0x000005e0
        /*0134*/ 	.word	0x000000ff
        /*0138*/ 	.word	0x00000068
        /*013c*/ 	.short	0x0100
        /*013e*/ 	.byte	0x08
	.zero		1


	//   ....[12]....
        /*0140*/ 	.word	0x00001450
        /*0144*/ 	.word	0x00000003
        /*0148*/ 	.word	0x00000000
        /*014c*/ 	.short	0x010a
        /*014e*/ 	.byte	0x3f
	.zero		1


	//   ....[13]....
        /*0150*/ 	.word	0x000014b0
        /*0154*/ 	.word	0x00000003
        /*0158*/ 	.word	0x00000000
        /*015c*/ 	.short	0x010a
        /*015e*/ 	.byte	0x3f
	.zero		1


	//   ....[14]....
        /*0160*/ 	.word	0x00001d60
        /*0164*/ 	.word	0x000000ff
        /*0168*/ 	.word	0x00000000
        /*016c*/ 	.short	0x010a
        /*016e*/ 	.byte	0x04
	.zero		1


	//   ....[15]....
        /*0170*/ 	.word	0x00001da0
        /*0174*/ 	.word	0x000000ff
        /*0178*/ 	.word	0x00000000
        /*017c*/ 	.short	0x010a
        /*017e*/ 	.byte	0x04
	.zero		1


	//   ....[16]....
        /*0180*/ 	.word	0x00002540
        /*0184*/ 	.word	0x000000ff
        /*0188*/ 	.word	0x00000000
        /*018c*/ 	.short	0x0101
        /*018e*/ 	.byte	0x0a
	.zero		1


	//   ....[17]....
        /*0190*/ 	.word	0x00002720
        /*0194*/ 	.word	0x000000ff
        /*0198*/ 	.word	0x00000000
        /*019c*/ 	.short	0x0101
        /*019e*/ 	.byte	0x06
	.zero		1


	//   ....[18]....
        /*01a0*/ 	.word	0x00006c80
        /*01a4*/ 	.word	0x0000000e
        /*01a8*/ 	.word	0x00000028
        /*01ac*/ 	.short	0x010a
        /*01ae*/ 	.byte	0x3f
	.zero		1


	//   ....[19]....
        /*01b0*/ 	.word	0x00007210
        /*01b4*/ 	.word	0x00000006
        /*01b8*/ 	.word	0x00000068
        /*01bc*/ 	.short	0x0101
        /*01be*/ 	.byte	0x3f
	.zero		1


	//   ....[20]....
        /*01c0*/ 	.word	0x00007930
        /*01c4*/ 	.word	0x00000007
        /*01c8*/ 	.word	0x00000000
        /*01cc*/ 	.short	0x010a
        /*01ce*/ 	.byte	0x3f
	.zero		1


	//   ....[21]....
        /*01d0*/ 	.word	0x000079b0
        /*01d4*/ 	.word	0x00000009
        /*01d8*/ 	.word	0x00000000
        /*01dc*/ 	.short	0x010a
        /*01de*/ 	.byte	0x3f
	.zero		1


	//   ....[22]....
        /*01e0*/ 	.word	0x00007a40
        /*01e4*/ 	.word	0x00000006
        /*01e8*/ 	.word	0x00000000
        /*01ec*/ 	.short	0x010a
        /*01ee*/ 	.byte	0x3f
	.zero		1


	//   ....[23]....
        /*01f0*/ 	.word	0x00007ad0
        /*01f4*/ 	.word	0x00000009
        /*01f8*/ 	.word	0x00000000
        /*01fc*/ 	.short	0x010a
        /*01fe*/ 	.byte	0x3f
	.zero		1


	//   ....[24]....
        /*0200*/ 	.word	0x00007b60
        /*0204*/ 	.word	0x00000003
        /*0208*/ 	.word	0x00000000
        /*020c*/ 	.short	0x010a
        /*020e*/ 	.byte	0x3f
	.zero		1


	//   ....[25]....
        /*0210*/ 	.word	0x00007bc0
        /*0214*/ 	.word	0x00000003
        /*0218*/ 	.word	0x00000000
        /*021c*/ 	.short	0x010a
        /*021e*/ 	.byte	0x3f
	.zero		1


	//   ....[26]....
        /*0220*/ 	.word	0x00007c20
        /*0224*/ 	.word	0x00000004
        /*0228*/ 	.word	0x00000000
        /*022c*/ 	.short	0x010a
        /*022e*/ 	.byte	0x3f
	.zero		1


	//   ....[27]....
        /*0230*/ 	.word	0x00007cf0
        /*0234*/ 	.word	0x0000000e
        /*0238*/ 	.word	0x00000028
        /*023c*/ 	.short	0x010a
        /*023e*/ 	.byte	0x3f
	.zero		1


	//   ....[28]....
        /*0240*/ 	.word	0x00007dc0
        /*0244*/ 	.word	0x00000007
        /*0248*/ 	.word	0x00000000
        /*024c*/ 	.short	0x010a
        /*024e*/ 	.byte	0x3f
	.zero		1


	//   ....[29]....
        /*0250*/ 	.word	0x00007e10
        /*0254*/ 	.word	0x00000009
        /*0258*/ 	.word	0x00000000
        /*025c*/ 	.short	0x010a
        /*025e*/ 	.byte	0x3f
	.zero		1


	//   ....[30]....
        /*0260*/ 	.word	0x00007e60
        /*0264*/ 	.word	0x00000006
        /*0268*/ 	.word	0x00000000
        /*026c*/ 	.short	0x010a
        /*026e*/ 	.byte	0x3f
	.zero		1


	//   ....[31]....
        /*0270*/ 	.word	0x00007eb0
        /*0274*/ 	.word	0x00000009
        /*0278*/ 	.word	0x00000000
        /*027c*/ 	.short	0x010a
        /*027e*/ 	.byte	0x3f
	.zero		1


	//----- nvinfo : EIATTR_NUM_MBARRIERS
	.align		4
.L_35:
        /*0280*/ 	.byte	0x03, 0x38
        /*0282*/ 	.short	0x000c


	//----- nvinfo : EIATTR_EXIT_INSTR_OFFSETS
	.align		4
        /*0284*/ 	.byte	0x04, 0x1c
        /*0286*/ 	.short	(.L_37 - .L_36)


	//   ....[0]....
.L_36:
        /*0288*/ 	.word	0x00000680


	//   ....[1]....
        /*028c*/ 	.word	0x00000f40


	//   ....[2]....
        /*0290*/ 	.word	0x00006360


	//   ....[3]....
        /*0294*/ 	.word	0x00006990


	//   ....[4]....
        /*0298*/ 	.word	0x00007bb0


	//----- nvinfo : EIATTR_MAX_THREADS
	.align		4
.L_37:
        /*029c*/ 	.byte	0x04, 0x05
        /*029e*/ 	.short	(.L_39 - .L_38)
.L_38:
        /*02a0*/ 	.word	0x00000180
        /*02a4*/ 	.word	0x00000001
        /*02a8*/ 	.word	0x00000001


	//----- nvinfo : EIATTR_CRS_STACK_SIZE
	.align		4
.L_39:
        /*02ac*/ 	.byte	0x04, 0x1e
        /*02ae*/ 	.short	(.L_41 - .L_40)
.L_40:
        /*02b0*/ 	.word	0x00000000


	//----- nvinfo : EIATTR_CBANK_PARAM_SIZE
	.align		4
.L_41:
        /*02b4*/ 	.byte	0x03, 0x19
        /*02b6*/ 	.short	0x0470


	//----- nvinfo : EIATTR_PARAM_CBANK
	.align		4
        /*02b8*/ 	.byte	0x04, 0x0a
        /*02ba*/ 	.short	(.L_43 - .L_42)
	.align		4
.L_42:
        /*02bc*/ 	.word	index@(.nv.constant0._ZN7cutlass13device_kernelINS_4gemm6kernel13GemmUniversalIN4cute5tupleIJiiiiEEENS1_10collective13CollectiveMmaINS1_34MainloopSm90TmaGmmaWarpSpecializedILi5ENS5_IJNS4_1CILi1EEESB_SB_EEENS1_35KernelTmaWarpSpecializedCooperativeEEENS5_IJNSA_ILi128EEESF_SF_EEEfNS5_IJlSB_lEEEfSH_NS4_8TiledMMAINS4_8MMA_AtomIJNS4_4SM904GMMA30MMA_64x128x8_F32TF32TF32_SS_TNILNSL_7ScaleInE1ELSN_1EEEEEENS4_6LayoutINS5_IJNSA_ILi2EEESB_SB_EEENS5_IJSB_NSA_ILi0EEEST_EEEEENS5_IJNS4_10UnderscoreESW_SW_EEEEENS4_13SM90_TMA_LOADENS4_14ComposedLayoutINS4_7SwizzleILi3ELi4ELi3EEENS4_18smem_ptr_flag_bitsILi32EEENSQ_INS5_IJNSA_ILi8EEENSA_ILi32EEEEEENS5_IJS16_SB_EEEEEEEvNS4_8identityESZ_S1A_vS1B_EENS_8epilogue10collective6detail29Sm90TmaWarpSpecializedAdapterINS1E_15DefaultEpilogueIfSH_SH_NS1D_6thread17LinearCombinationIfLi1EffLNS1I_9ScaleType4KindE0ELNS_15FloatRoundStyleE2EfEENS1_15EpilogueDefaultEEEEEvvEEEEvNT_6ParamsE)
        /*02c0*/ 	.short	0x0210
        /*02c2*/ 	.short	0x0470


	//----- nvinfo : EIATTR_SW_WAR
	.align		4
.L_43:
        /*02c4*/ 	.byte	0x04, 0x36
        /*02c6*/ 	.short	(.L_45 - .L_44)
.L_44:
        /*02c8*/ 	.word	0x00000008
.L_45:


//--------------------- .nv.callgraph             --------------------------
	.section	.nv.callgraph,"",@"SHT_CUDA_CALLGRAPH"
	.align	4
	.sectionentsize	8
	.align		4
        /*0000*/ 	.word	0x00000000
	.align		4
        /*0004*/ 	.word	0xffffffff
	.align		4
        /*0008*/ 	.word	index@(_ZN7cutlass13device_kernelINS_4gemm6kernel13GemmUniversalIN4cute5tupleIJiiiiEEENS1_10collective13CollectiveMmaINS1_34MainloopSm90TmaGmmaWarpSpecializedILi5ENS5_IJNS4_1CILi1EEESB_SB_EEENS1_35KernelTmaWarpSpecializedCooperativeEEENS5_IJNSA_ILi128EEESF_SF_EEEfNS5_IJlSB_lEEEfSH_NS4_8TiledMMAINS4_8MMA_AtomIJNS4_4SM904GMMA30MMA_64x128x8_F32TF32TF32_SS_TNILNSL_7ScaleInE1ELSN_1EEEEEENS4_6LayoutINS5_IJNSA_ILi2EEESB_SB_EEENS5_IJSB_NSA_ILi0EEEST_EEEEENS5_IJNS4_10UnderscoreESW_SW_EEEEENS4_13SM90_TMA_LOADENS4_14ComposedLayoutINS4_7SwizzleILi3ELi4ELi3EEENS4_18smem_ptr_flag_bitsILi32EEENSQ_INS5_IJNSA_ILi8EEENSA_ILi32EEEEEENS5_IJS16_SB_EEEEEEEvNS4_8identityESZ_S1A_vS1B_EENS_8epilogue10collective6detail29Sm90TmaWarpSpecializedAdapterINS1E_15DefaultEpilogueIfSH_SH_NS1D_6thread17LinearCombinationIfLi1EffLNS1I_9ScaleType4KindE0ELNS_15FloatRoundStyleE2EfEENS1_15EpilogueDefaultEEEEEvvEEEEvNT_6ParamsE)
	.align		4
        /*000c*/ 	.word	index@(__assertfail)
	.align		4
        /*0010*/ 	.word	0x00000000
	.align		4
        /*0014*/ 	.word	0xfffffffe
	.align		4
        /*0018*/ 	.word	0x00000000
	.align		4
        /*001c*/ 	.word	0xfffffffd
	.align		4
        /*0020*/ 	.word	0x00000000
	.align		4
        /*0024*/ 	.word	0xfffffffc


//--------------------- .nv.constant4             --------------------------
	.section	.nv.constant4,"a",@progbits
	.align	8
	.align		8
.nv.constant4:
        /*0000*/ 	.dword	__assertfail
	.align		8
        /*0008*/ 	.dword	__unnamed_1
	.align		8
        /*0010*/ 	.dword	_ZN40_INTERNAL_276226dd_4_k_cu_1c87ce55_237054cuda3std3__45__cpo5beginE
	.align		8
        /*0018*/ 	.dword	_ZN40_INTERNAL_276226dd_4_k_cu_1c87ce55_237054cuda3std3__45__cpo3endE
	.align		8
        /*0020*/ 	.dword	_ZN40_INTERNAL_276226dd_4_k_cu_1c87ce55_237054cuda3std3__45__cpo6cbeginE
	.align		8
        /*0028*/ 	.dword	_ZN40_INTERNAL_276226dd_4_k_cu_1c87ce55_237054cuda3std3__45__cpo4cendE
	.align		8
        /*0030*/ 	.dword	_ZN40_INTERNAL_276226dd_4_k_cu_1c87ce55_237054cuda3std3__442_GLOBAL__N__276226dd_4_k_cu_1c87ce55_237056ignoreE
	.align		8
        /*0038*/ 	.dword	_ZN40_INTERNAL_276226dd_4_k_cu_1c87ce55_237054cuda3std3__419piecewise_constructE
	.align		8
        /*0040*/ 	.dword	_ZN40_INTERNAL_276226dd_4_k_cu_1c87ce55_237054cuda3std3__48in_placeE
	.align		8
        /*0048*/ 	.dword	_ZN40_INTERNAL_276226dd_4_k_cu_1c87ce55_237054cuda3std6ranges3__45__cpo4swapE
	.align		8
        /*0050*/ 	.dword	_ZN40_INTERNAL_276226dd_4_k_cu_1c87ce55_237054cuda3std6ranges3__45__cpo9iter_moveE
	.align		8
        /*0058*/ 	.dword	_ZN40_INTERNAL_276226dd_4_k_cu_1c87ce55_237054cute7productE
	.align		8
        /*0060*/ 	.dword	_ZN40_INTERNAL_276226dd_4_k_cu_1c87ce55_237054cute1_E
	.align		8
        /*0068*/ 	.dword	$str$22
	.align		8
        /*0070*/ 	.dword	$str$23


//--------------------- .text._ZN7cutlass13device_kernelINS_4gemm6kernel13GemmUniversalIN4cute5tupleIJiiiiEEENS1_10collective13CollectiveMmaINS1_34MainloopSm90TmaGmmaWarpSpecializedILi5ENS5_IJNS4_1CILi1EEESB_SB_EEENS1_35KernelTmaWarpSpecializedCooperativeEEENS5_IJNSA_ILi128EEESF_SF_EEEfNS5_IJlSB_lEEEfSH_NS4_8TiledMMAINS4_8MMA_AtomIJNS4_4SM904GMMA30MMA_64x128x8_F32TF32TF32_SS_TNILNSL_7ScaleInE1ELSN_1EEEEEENS4_6LayoutINS5_IJNSA_ILi2EEESB_SB_EEENS5_IJSB_NSA_ILi0EEEST_EEEEENS5_IJNS4_10UnderscoreESW_SW_EEEEENS4_13SM90_TMA_LOADENS4_14ComposedLayoutINS4_7SwizzleILi3ELi4ELi3EEENS4_18smem_ptr_flag_bitsILi32EEENSQ_INS5_IJNSA_ILi8EEENSA_ILi32EEEEEENS5_IJS16_SB_EEEEEEEvNS4_8identityESZ_S1A_vS1B_EENS_8epilogue10collective6detail29Sm90TmaWarpSpecializedAdapterINS1E_15DefaultEpilogueIfSH_SH_NS1D_6thread17LinearCombinationIfLi1EffLNS1I_9ScaleType4KindE0ELNS_15FloatRoundStyleE2EfEENS1_15EpilogueDefaultEEEEEvvEEEEvNT_6ParamsE --------------------------
	.section	.text._ZN7cutlass13device_kernelINS_4gemm6kernel13GemmUniversalIN4cute5tupleIJiiiiEEENS1_10collective13CollectiveMmaINS1_34MainloopSm90TmaGmmaWarpSpecializedILi5ENS5_IJNS4_1CILi1EEESB_SB_EEENS1_35KernelTmaWarpSpecializedCooperativeEEENS5_IJNSA_ILi128EEESF_SF_EEEfNS5_IJlSB_lEEEfSH_NS4_8TiledMMAINS4_8MMA_AtomIJNS4_4SM904GMMA30MMA_64x128x8_F32TF32TF32_SS_TNILNSL_7ScaleInE1ELSN_1EEEEEENS4_6LayoutINS5_IJNSA_ILi2EEESB_SB_EEENS5_IJSB_NSA_ILi0EEEST_EEEEENS5_IJNS4_10UnderscoreESW_SW_EEEEENS4_13SM90_TMA_LOADENS4_14ComposedLayoutINS4_7SwizzleILi3ELi4ELi3EEENS4_18smem_ptr_flag_bitsILi32EEENSQ_INS5_IJNSA_ILi8EEENSA_ILi32EEEEEENS5_IJS16_SB_EEEEEEEvNS4_8identityESZ_S1A_vS1B_EENS_8epilogue10collective6detail29Sm90TmaWarpSpecializedAdapterINS1E_15DefaultEpilogueIfSH_SH_NS1D_6thread17LinearCombinationIfLi1EffLNS1I_9ScaleType4KindE0ELNS_15FloatRoundStyleE2EfEENS1_15EpilogueDefaultEEEEEvvEEEEvNT_6ParamsE,"ax",@progbits
	.align	128
.text._ZN7cutlass13device_kernelINS_4gemm6kernel13GemmUniversalIN4cute5tupleIJiiiiEEENS1_10collective13CollectiveMmaINS1_34MainloopSm90TmaGmmaWarpSpecializedILi5ENS5_IJNS4_1CILi1EEESB_SB_EEENS1_35KernelTmaWarpSpecializedCooperativeEEENS5_IJNSA_ILi128EEESF_SF_EEEfNS5_IJlSB_lEEEfSH_NS4_8TiledMMAINS4_8MMA_AtomIJNS4_4SM904GMMA30MMA_64x128x8_F32TF32TF32_SS_TNILNSL_7ScaleInE1ELSN_1EEEEEENS4_6LayoutINS5_IJNSA_ILi2EEESB_SB_EEENS5_IJSB_NSA_ILi0EEEST_EEEEENS5_IJNS4_10UnderscoreESW_SW_EEEEENS4_13SM90_TMA_LOADENS4_14ComposedLayoutINS4_7SwizzleILi3ELi4ELi3EEENS4_18smem_ptr_flag_bitsILi32EEENSQ_INS5_IJNSA_ILi8EEENSA_ILi32EEEEEENS5_IJS16_SB_EEEEEEEvNS4_8identityESZ_S1A_vS1B_EENS_8epilogue10collective6detail29Sm90TmaWarpSpecializedAdapterINS1E_15DefaultEpilogueIfSH_SH_NS1D_6thread17LinearCombinationIfLi1EffLNS1I_9ScaleType4KindE0ELNS_15FloatRoundStyleE2EfEENS1_15EpilogueDefaultEEEEEvvEEEEvNT_6ParamsE:
        .type           _ZN7cutlass13device_kernelINS_4gemm6kernel13GemmUniversalIN4cute5tupleIJiiiiEEENS1_10collective13CollectiveMmaINS1_34MainloopSm90TmaGmmaWarpSpecializedILi5ENS5_IJNS4_1CILi1EEESB_SB_EEENS1_35KernelTmaWarpSpecializedCooperativeEEENS5_IJNSA_ILi128EEESF_SF_EEEfNS5_IJlSB_lEEEfSH_NS4_8TiledMMAINS4_8MMA_AtomIJNS4_4SM904GMMA30MMA_64x128x8_F32TF32TF32_SS_TNILNSL_7ScaleInE1ELSN_1EEEEEENS4_6LayoutINS5_IJNSA_ILi2EEESB_SB_EEENS5_IJSB_NSA_ILi0EEEST_EEEEENS5_IJNS4_10UnderscoreESW_SW_EEEEENS4_13SM90_TMA_LOADENS4_14ComposedLayoutINS4_7SwizzleILi3ELi4ELi3EEENS4_18smem_ptr_flag_bitsILi32EEENSQ_INS5_IJNSA_ILi8EEENSA_ILi32EEEEEENS5_IJS16_SB_EEEEEEEvNS4_8identityESZ_S1A_vS1B_EENS_8epilogue10collective6detail29Sm90TmaWarpSpecializedAdapterINS1E_15DefaultEpilogueIfSH_SH_NS1D_6thread17LinearCombinationIfLi1EffLNS1I_9ScaleType4KindE0ELNS_15FloatRoundStyleE2EfEENS1_15EpilogueDefaultEEEEEvvEEEEvNT_6ParamsE,@function
        .size           _ZN7cutlass13device_kernelINS_4gemm6kernel13GemmUniversalIN4cute5tupleIJiiiiEEENS1_10collective13CollectiveMmaINS1_34MainloopSm90TmaGmmaWarpSpecializedILi5ENS5_IJNS4_1CILi1EEESB_SB_EEENS1_35KernelTmaWarpSpecializedCooperativeEEENS5_IJNSA_ILi128EEESF_SF_EEEfNS5_IJlSB_lEEEfSH_NS4_8TiledMMAINS4_8MMA_AtomIJNS4_4SM904GMMA30MMA_64x128x8_F32TF32TF32_SS_TNILNSL_7ScaleInE1ELSN_1EEEEEENS4_6LayoutINS5_IJNSA_ILi2EEESB_SB_EEENS5_IJSB_NSA_ILi0EEEST_EEEEENS5_IJNS4_10UnderscoreESW_SW_EEEEENS4_13SM90_TMA_LOADENS4_14ComposedLayoutINS4_7SwizzleILi3ELi4ELi3EEENS4_18smem_ptr_flag_bitsILi32EEENSQ_INS5_IJNSA_ILi8EEENSA_ILi32EEEEEENS5_IJS16_SB_EEEEEEEvNS4_8identityESZ_S1A_vS1B_EENS_8epilogue10collective6detail29Sm90TmaWarpSpecializedAdapterINS1E_15DefaultEpilogueIfSH_SH_NS1D_6thread17LinearCombinationIfLi1EffLNS1I_9ScaleType4KindE0ELNS_15FloatRoundStyleE2EfEENS1_15EpilogueDefaultEEEEEvvEEEEvNT_6ParamsE,(.L_x_196 - _ZN7cutlass13device_kernelINS_4gemm6kernel13GemmUniversalIN4cute5tupleIJiiiiEEENS1_10collective13CollectiveMmaINS1_34MainloopSm90TmaGmmaWarpSpecializedILi5ENS5_IJNS4_1CILi1EEESB_SB_EEENS1_35KernelTmaWarpSpecializedCooperativeEEENS5_IJNSA_ILi128EEESF_SF_EEEfNS5_IJlSB_lEEEfSH_NS4_8TiledMMAINS4_8MMA_AtomIJNS4_4SM904GMMA30MMA_64x128x8_F32TF32TF32_SS_TNILNSL_7ScaleInE1ELSN_1EEEEEENS4_6LayoutINS5_IJNSA_ILi2EEESB_SB_EEENS5_IJSB_NSA_ILi0EEEST_EEEEENS5_IJNS4_10UnderscoreESW_SW_EEEEENS4_13SM90_TMA_LOADENS4_14ComposedLayoutINS4_7SwizzleILi3ELi4ELi3EEENS4_18smem_ptr_flag_bitsILi32EEENSQ_INS5_IJNSA_ILi8EEENSA_ILi32EEEEEENS5_IJS16_SB_EEEEEEEvNS4_8identityESZ_S1A_vS1B_EENS_8epilogue10collective6detail29Sm90TmaWarpSpecializedAdapterINS1E_15DefaultEpilogueIfSH_SH_NS1D_6thread17LinearCombinationIfLi1EffLNS1I_9ScaleType4KindE0ELNS_15FloatRoundStyleE2EfEENS1_15EpilogueDefaultEEEEEvvEEEEvNT_6ParamsE)
        .other          _ZN7cutlass13device_kernelINS_4gemm6kernel13GemmUniversalIN4cute5tupleIJiiiiEEENS1_10collective13CollectiveMmaINS1_34MainloopSm90TmaGmmaWarpSpecializedILi5ENS5_IJNS4_1CILi1EEESB_SB_EEENS1_35KernelTmaWarpSpecializedCooperativeEEENS5_IJNSA_ILi128EEESF_SF_EEEfNS5_IJlSB_lEEEfSH_NS4_8TiledMMAINS4_8MMA_AtomIJNS4_4SM904GMMA30MMA_64x128x8_F32TF32TF32_SS_TNILNSL_7ScaleInE1ELSN_1EEEEEENS4_6LayoutINS5_IJNSA_ILi2EEESB_SB_EEENS5_IJSB_NSA_ILi0EEEST_EEEEENS5_IJNS4_10UnderscoreESW_SW_EEEEENS4_13SM90_TMA_LOADENS4_14ComposedLayoutINS4_7SwizzleILi3ELi4ELi3EEENS4_18smem_ptr_flag_bitsILi32EEENSQ_INS5_IJNSA_ILi8EEENSA_ILi32EEEEEENS5_IJS16_SB_EEEEEEEvNS4_8identityESZ_S1A_vS1B_EENS_8epilogue10collective6detail29Sm90TmaWarpSpecializedAdapterINS1E_15DefaultEpilogueIfSH_SH_NS1D_6thread17LinearCombinationIfLi1EffLNS1I_9ScaleType4KindE0ELNS_15FloatRoundStyleE2EfEENS1_15EpilogueDefaultEEEEEvvEEEEvNT_6ParamsE,@"STO_CUDA_ENTRY STV_DEFAULT"
_ZN7cutlass13device_kernelINS_4gemm6kernel13GemmUniversalIN4cute5tupleIJiiiiEEENS1_10collective13CollectiveMmaINS1_34MainloopSm90TmaGmmaWarpSpecializedILi5ENS5_IJNS4_1CILi1EEESB_SB_EEENS1_35KernelTmaWarpSpecializedCooperativeEEENS5_IJNSA_ILi128EEESF_SF_EEEfNS5_IJlSB_lEEEfSH_NS4_8TiledMMAINS4_8MMA_AtomIJNS4_4SM904GMMA30MMA_64x128x8_F32TF32TF32_SS_TNILNSL_7ScaleInE1ELSN_1EEEEEENS4_6LayoutINS5_IJNSA_ILi2EEESB_SB_EEENS5_IJSB_NSA_ILi0EEEST_EEEEENS5_IJNS4_10UnderscoreESW_SW_EEEEENS4_13SM90_TMA_LOADENS4_14ComposedLayoutINS4_7SwizzleILi3ELi4ELi3EEENS4_18smem_ptr_flag_bitsILi32EEENSQ_INS5_IJNSA_ILi8EEENSA_ILi32EEEEEENS5_IJS16_SB_EEEEEEEvNS4_8identityESZ_S1A_vS1B_EENS_8epilogue10collective6detail29Sm90TmaWarpSpecializedAdapterINS1E_15DefaultEpilogueIfSH_SH_NS1D_6thread17LinearCombinationIfLi1EffLNS1I_9ScaleType4KindE0ELNS_15FloatRoundStyleE2EfEENS1_15EpilogueDefaultEEEEEvvEEEEvNT_6ParamsE:
[----:B------:R-:W0:Y:S01]  /*0000*/  LDC R1, c[0x0][0x28] ;  /* 0x00000a00ff017b82 */ /* 0x000e220000000800 */
[----:B------:R-:W1:Y:S01]  /*0010*/  S2R R3, SR_TID.X ;  /* 0x0000000000037919 */ /* 0x000e620000002100 */
[----:B------:R-:W-:Y:S01]  /*0020*/  ELECT P0, URZ, PT ;  /* 0x00000000003f782f */ /* 0x000fe20003800000 */
[----:B------:R-:W-:Y:S01]  /*0030*/  BSSY B0, `(.L_x_0) ;  /* 0x000000f000007945 */ /* 0x000fe20003800000 */
[--C-:B-1----:R-:W-:Y:S02]  /*0040*/  SHF.R.U32.HI R0, RZ, 0x5, R3.reuse ;  /* 0x00000005ff007819 */ /* 0x102fe40000011603 */
[----:B------:R-:W-:-:S03]  /*0050*/  SHF.R.U32.HI R14, RZ, 0x7, R3 ;  /* 0x00000007ff0e7819 */ /* 0x000fc60000011603 */
[----:B------:R-:W1:Y:S04]  /*0060*/  SHFL.IDX PT, R4, R0, RZ, 0x1f ;  /* 0x00001fff00047589 */ /* 0x000e6800000e0000 */
[----:B------:R2:W3:Y:S01]  /*0070*/  SHFL.IDX PT, R10, R14, RZ, 0x1f ;  /* 0x00001fff0e0a7589 */ /* 0x0004e200000e0000 */
[----:B-1----:R-:W-:-:S13]  /*0080*/  ISETP.NE.OR P0, PT, R4, RZ, !P0 ;  /* 0x000000ff0400720c */ /* 0x002fda0004705670 */
[----:B0-23--:R-:W-:Y:S05]  /*0090*/  @P0 BRA `(.L_x_1) ;  /* 0x0000000000200947 */ /* 0x00dfea0003800000 */
[----:B------:R-:W-:Y:S02]  /*00a0*/  ULDC.64 UR4, c[0x0][0x198] ;  /* 0x0000660000047ab9 */ /* 0x000fe40000000a00 */
[----:B------:R-:W-:Y:S02]  /*00b0*/  UIADD3 UR6, UP0, UR4, 0xf0, URZ ;  /* 0x000000f004067890 */ /* 0x000fe4000ff1e03f */
[----:B------:R-:W-:Y:S02]  /*00c0*/  UIADD3 UR4, UP1, UR4, 0x1f0, URZ ;  /* 0x000001f004047890 */ /* 0x000fe4000ff3e03f */
[----:B------:R-:W-:Y:S02]  /*00d0*/  UIADD3.X UR7, URZ, UR5, URZ, UP0, !UPT ;  /* 0x000000053f077290 */ /* 0x000fe400087fe43f */
[----:B------:R-:W-:-:S07]  /*00e0*/  UIADD3.X UR5, URZ, UR5, URZ, UP1, !UPT ;  /* 0x000000053f057290 */ /* 0x000fce0008ffe43f */
[----:B------:R0:W-:Y:S02]  /*00f0*/  UTMACCTL.PF [UR6] ;  /* 0x00000000060079b9 */ /* 0x0001e40008040000 */
[----:B------:R0:W-:Y:S02]  /*0100*/  UTMACCTL.PF [UR4] ;  /* 0x00000000040079b9 */ /* 0x0001e40008040000 */
[----:B0-----:R-:W-:Y:S01]  /*0110*/  NOP ;  /* 0x0000000000007918 */ /* 0x001fe20000000000 */
.L_x_1:
[----:B------:R-:W-:Y:S05]  /*0120*/  BSYNC B0 ;  /* 0x0000000000007941 */ /* 0x000fea0003800000 */
.L_x_0:
[----:B------:R-:W0:Y:S02]  /*0130*/  SHFL.IDX PT, R2, R0, RZ, 0x1f ;  /* 0x00001fff00027589 */ /* 0x000e2400000e0000 */
[----:B0-----:R-:W-:-:S13]  /*0140*/  ISETP.NE.AND P0, PT, R2, RZ, PT ;  /* 0x000000ff0200720c */ /* 0x001fda0003f05270 */
[----:B------:R-:W-:Y:S05]  /*0150*/  @P0 BRA `(.L_x_2) ;  /* 0x0000000000600947 */ /* 0x000fea0003800000 */
[----:B------:R-:W0:Y:S01]  /*0160*/  S2UR UR8, SR_CgaCtaId ;  /* 0x00000000000879c3 */ /* 0x000e220000008800 */
[----:B------:R-:W-:Y:S01]  /*0170*/  UMOV UR4, 0x400 ;  /* 0x0000040000047882 */ /* 0x000fe20000000000 */
[----:B------:R-:W-:Y:S01]  /*0180*/  UMOV UR5, 0x1 ;  /* 0x0000000100057882 */ /* 0x000fe20000000000 */
[----:B------:R-:W-:Y:S01]  /*0190*/  UMOV UR6, 0x100 ;  /* 0x0000010000067882 */ /* 0x000fe20000000000 */
[----:B------:R-:W-:Y:S01]  /*01a0*/  ELECT P0, URZ, PT ;  /* 0x00000000003f782f */ /* 0x000fe20003800000 */
[----:B------:R-:W-:-:S04]  /*01b0*/  UIADD3 UR6, -UR6, 0x100000, URZ ;  /* 0x0010000006067890 */ /* 0x000fc8000fffe13f */
[----:B------:R-:W-:Y:S02]  /*01c0*/  USHF.L.U32 UR7, UR6, 0xb, URZ ;  /* 0x0000000b06077899 */ /* 0x000fe4000800063f */
[----:B------:R-:W-:Y:S02]  /*01d0*/  USHF.L.U32 UR6, UR6, 0x1, URZ ;  /* 0x0000000106067899 */ /* 0x000fe4000800063f */
[----:B0-----:R-:W-:Y:S02]  /*01e0*/  ULEA UR8, UR8, UR4, 0x18 ;  /* 0x0000000408087291 */ /* 0x001fe4000f8ec03f */
[----:B------:R-:W-:-:S04]  /*01f0*/  UIADD3 UR4, -UR5, 0x100000, URZ ;  /* 0x0010000005047890 */ /* 0x000fc8000fffe13f */
[----:B------:R-:W-:Y:S02]  /*0200*/  USHF.L.U32 UR5, UR4, 0xb, URZ ;  /* 0x0000000b04057899 */ /* 0x000fe4000800063f */
[----:B------:R-:W-:Y:S01]  /*0210*/  USHF.L.U32 UR4, UR4, 0x1, URZ ;  /* 0x0000000104047899 */ /* 0x000fe2000800063f */
[----:B------:R-:W0:Y:S11]  /*0220*/  FENCE.VIEW.ASYNC.S ;  /* 0x00000000000073c6 */ /* 0x000e360000000000 */
[----:B0-----:R0:W1:Y:S01]  /*0230*/  SYNCS.EXCH.64 URZ, [UR8], UR4 ;  /* 0x00000004083f75b2 */ /* 0x0010620008000100 */
[----:B------:R0:W2:Y:S01]  /*0240*/  SYNCS.EXCH.64 URZ, [UR8+0x28], UR6 ;  /* 0x00002806083f75b2 */ /* 0x0000a20008000100 */
[----:B------:R0:W3:Y:S01]  /*0250*/  SYNCS.EXCH.64 URZ, [UR8+0x8], UR4 ;  /* 0x00000804083f75b2 */ /* 0x0000e20008000100 */
[----:B------:R0:W4:Y:S01]  /*0260*/  SYNCS.EXCH.64 URZ, [UR8+0x30], UR6 ;  /* 0x00003006083f75b2 */ /* 0x0001220008000100 */
[----:B------:R0:W0:Y:S01]  /*0270*/  SYNCS.EXCH.64 URZ, [UR8+0x10], UR4 ;  /* 0x00001004083f75b2 */ /* 0x0000220008000100 */
[----:B------:R0:W0:Y:S01]  /*0280*/  SYNCS.EXCH.64 URZ, [UR8+0x38], UR6 ;  /* 0x00003806083f75b2 */ /* 0x0000220008000100 */
[----:B------:R0:W0:Y:S01]  /*0290*/  SYNCS.EXCH.64 URZ, [UR8+0x18], UR4 ;  /* 0x00001804083f75b2 */ /* 0x0000220008000100 */
[----:B------:R0:W0:Y:S01]  /*02a0*/  SYNCS.EXCH.64 URZ, [UR8+0x40], UR6 ;  /* 0x00004006083f75b2 */ /* 0x0000220008000100 */
[----:B------:R0:W0:Y:S01]  /*02b0*/  SYNCS.EXCH.64 URZ, [UR8+0x20], UR4 ;  /* 0x00002004083f75b2 */ /* 0x0000220008000100 */
[----:B------:R0:W0:Y:S01]  /*02c0*/  SYNCS.EXCH.64 URZ, [UR8+0x48], UR6 ;  /* 0x00004806083f75b2 */ /* 0x0000220008000100 */
[----:B------:R-:W-:Y:S01]  /*02d0*/  NOP ;  /* 0x0000000000007918 */ /* 0x000fe20000000000 */
.L_x_2:
[----:B------:R-:W5:Y:S01]  /*02e0*/  SHFL.IDX PT, R0, R0, RZ, 0x1f ;  /* 0x00001fff00007589 */ /* 0x000f6200000e0000 */
[----:B------:R-:W-:Y:S01]  /*02f0*/  ELECT P0, URZ, PT ;  /* 0x00000000003f782f */ /* 0x000fe20003800000 */
[----:B------:R-:W1:Y:S01]  /*0300*/  LDC R2, c[0x0][0x65c] ;  /* 0x00019700ff027b82 */ /* 0x000e620000000800 */
[----:B------:R-:W-:Y:S01]  /*0310*/  SHF.R.S32.HI R7, RZ, 0x1f, R4 ;  /* 0x0000001fff077819 */ /* 0x000fe20000011404 */
[----:B------:R-:W2:Y:S01]  /*0320*/  S2R R5, SR_CTAID.Y ;  /* 0x0000000000057919 */ /* 0x000ea20000002600 */
[----:B0-----:R-:W-:Y:S01]  /*0330*/  UMOV UR4, 0x20 ;  /* 0x0000002000047882 */ /* 0x001fe20000000000 */
[----:B------:R-:W-:Y:S01]  /*0340*/  NOP ;  /* 0x0000000000007918 */ /* 0x000fe20000000000 */
[----:B------:R-:W-:Y:S01]  /*0350*/  LEA.HI R7, R7, R4, RZ, 0x2 ;  /* 0x0000000407077211 */ /* 0x000fe200078f10ff */
[----:B------:R-:W0:Y:S01]  /*0360*/  S2R R6, SR_CTAID.X ;  /* 0x0000000000067919 */ /* 0x000e220000002500 */
[----:B------:R-:W-:Y:S01]  /*0370*/  ISETP.NE.AND P2, PT, R10, RZ, PT ;  /* 0x000000ff0a00720c */ /* 0x000fe20003f45270 */
[----:B------:R-:W-:Y:S01]  /*0380*/  NOP ;  /* 0x0000000000007918 */ /* 0x000fe20000000000 */
[----:B------:R-:W-:-:S02]  /*0390*/  LOP3.LUT R7, R7, 0xfffffffc, RZ, 0xc0, !PT ;  /* 0xfffffffc07077812 */ /* 0x000fc400078ec0ff */
[----:B-----5:R-:W-:Y:S02]  /*03a0*/  ISETP.NE.OR P0, PT, R0, RZ, !P0 ;  /* 0x000000ff0000720c */ /* 0x020fe40004705670 */
[----:B-1----:R-:W-:-:S04]  /*03b0*/  ISETP.NE.AND P3, PT, R2, 0x1, PT ;  /* 0x000000010200780c */ /* 0x002fc80003f65270 */
[----:B------:R-:W-:Y:S01]  /*03c0*/  P2R R0, PR, RZ, 0x8 ;  /* 0x00000008ff007803 */ /* 0x000fe20000000000 */
[----:B------:R-:W-:Y:S01]  /*03d0*/  IMAD.IADD R0, R4, 0x1, -R7 ;  /* 0x0000000104007824 */ /* 0x000fe200078e0a07 */
[----:B------:R-:W-:Y:S01]  /*03e0*/  LOP3.LUT R4, R3, 0x7f, RZ, 0xc0, !PT ;  /* 0x0000007f03047812 */ /* 0x000fe200078ec0ff */
[----:B------:R-:W-:-:S03]  /*03f0*/  IMAD.MOV.U32 R7, RZ, RZ, RZ ;  /* 0x000000ffff077224 */ /* 0x000fc600078e00ff */
[----:B------:R-:W-:Y:S01]  /*0400*/  ISETP.NE.AND P1, PT, R0, 0x3, PT ;  /* 0x000000030000780c */ /* 0x000fe20003f25270 */
[----:B------:R-:W-:Y:S01]  /*0410*/  VOTEU.ALL UP0, P0 ;  /* 0x00000000003f7886 */ /* 0x000fe20000000000 */
[----:B------:R-:W-:Y:S01]  /*0420*/  VOTEU.ALL UP1, P0 ;  /* 0x00000000003f7886 */ /* 0x000fe20000020000 */
[----:B------:R-:W0:Y:S01]  /*0430*/  @P3 LDC R17, c[0x0][0x10] ;  /* 0x00000400ff113b82 */ /* 0x000e220000000800 */
[----:B--2---:R-:W-:Y:S02]  /*0440*/  @P3 IMAD.MOV.U32 R8, RZ, RZ, R5 ;  /* 0x000000ffff083224 */ /* 0x004fe400078e0005 */
[----:B------:R-:W-:Y:S01]  /*0450*/  @!UP0 UMOV UR6, 0x400 ;  /* 0x0000040000068882 */ /* 0x000fe20000000000 */
[----:B------:R-:W-:-:S04]  /*0460*/  @!UP0 UIADD3 UR4, -UR4, 0x100000, URZ ;  /* 0x0010000004048890 */ /* 0x000fc8000fffe13f */
[----:B------:R-:W-:Y:S02]  /*0470*/  @!UP0 USHF.L.U32 UR5, UR4, 0xb, URZ ;  /* 0x0000000b04058899 */ /* 0x000fe4000800063f */
[----:B------:R-:W-:Y:S01]  /*0480*/  @!UP0 USHF.L.U32 UR4, UR4, 0x1, URZ ;  /* 0x0000000104048899 */ /* 0x000fe2000800063f */
[----:B------:R-:W-:Y:S01]  /*0490*/  @P3 IMAD.MOV.U32 R9, RZ, RZ, RZ ;  /* 0x000000ffff093224 */ /* 0x000fe200078e00ff */
[----:B------:R-:W1:Y:S08]  /*04a0*/  @!UP0 S2UR UR7, SR_CgaCtaId ;  /* 0x00000000000789c3 */ /* 0x000e700000008800 */
[----:B------:R-:W2:Y:S01]  /*04b0*/  @!P3 LDC R11, c[0x0][0xc] ;  /* 0x00000300ff0bbb82 */ /* 0x000ea20000000800 */
[----:B0-----:R-:W-:Y:S01]  /*04c0*/  @P3 IMAD.WIDE.U32 R16, R6, R17, R8 ;  /* 0x0000001106103225 */ /* 0x001fe200078e0008 */
[----:B-1----:R-:W-:Y:S01]  /*04d0*/  @!UP0 ULEA UR8, UR7, UR6, 0x18 ;  /* 0x0000000607088291 */ /* 0x002fe2000f8ec03f */
[----:B------:R-:W-:-:S02]  /*04e0*/  VOTEU.ALL UP0, P0 ;  /* 0x00000000003f7886 */ /* 0x000fc40000000000 */
[----:B------:R-:W-:Y:S01]  /*04f0*/  ULDC UR6, c[0x0][0xc] ;  /* 0x0000030000067ab9 */ /* 0x000fe20000000800 */
[----:B------:R-:W-:Y:S01]  /*0500*/  ISETP.EQ.OR P0, PT, R0, RZ, !P1 ;  /* 0x000000ff0000720c */ /* 0x000fe20004f02670 */
[----:B------:R-:W-:-:S03]  /*0510*/  ULDC UR7, c[0x0][0x10] ;  /* 0x0000040000077ab9 */ /* 0x000fc60000000800 */
[C---:B------:R-:W-:Y:S01]  /*0520*/  ISETP.EQ.AND P0, PT, R10.reuse, RZ, P0 ;  /* 0x000000ff0a00720c */ /* 0x040fe20000702270 */
[----:B------:R-:W-:Y:S02]  /*0530*/  VIADD R10, R10, 0xffffffff ;  /* 0xffffffff0a0a7836 */ /* 0x000fe40000000000 */
[----:B--2---:R-:W-:Y:S01]  /*0540*/  @!P3 IMAD.WIDE.U32 R8, R11, R5, R6 ;  /* 0x000000050b08b225 */ /* 0x004fe200078e0006 */
[----:B------:R-:W0:Y:S02]  /*0550*/  FENCE.VIEW.ASYNC.S ;  /* 0x00000000000073c6 */ /* 0x000e240000000000 */
[----:B0-----:R-:W3:Y:S01]  /*0560*/  @!UP0 SYNCS.EXCH.64 URZ, [UR8+0x60], UR4 ;  /* 0x00006004083f85b2 */ /* 0x001ee20008000100 */
[----:B------:R-:W-:Y:S01]  /*0570*/  SEL R18, RZ, 0x1, !P0 ;  /* 0x00000001ff127807 */ /* 0x000fe20004000000 */
[----:B------:R-:W-:Y:S01]  /*0580*/  @P3 IMAD.MOV.U32 R11, RZ, RZ, RZ ;  /* 0x000000ffff0b3224 */ /* 0x000fe200078e00ff */
[----:B------:R-:W-:Y:S01]  /*0590*/  ISETP.GE.U32.AND P1, PT, R10, 0x2, PT ;  /* 0x000000020a00780c */ /* 0x000fe20003f26070 */
[----:B------:R-:W-:-:S02]  /*05a0*/  @!P3 IMAD.MOV.U32 R16, RZ, RZ, R8 ;  /* 0x000000ffff10b224 */ /* 0x000fc400078e0008 */
[----:B------:R-:W-:Y:S01]  /*05b0*/  @P3 IMAD.IADD R17, R17, 0x1, R11 ;  /* 0x0000000111113824 */ /* 0x000fe200078e020b */
[----:B------:R-:W-:Y:S01]  /*05c0*/  SEL R18, R18, 0x2, P1 ;  /* 0x0000000212127807 */ /* 0x000fe20000800000 */
[----:B------:R-:W-:Y:S01]  /*05d0*/  @!P3 IMAD.MOV.U32 R17, RZ, RZ, R9 ;  /* 0x000000ffff11b224 */ /* 0x000fe200078e0009 */
[----:B------:R0:W3:Y:S01]  /*05e0*/  @!UP1 SYNCS.EXCH.64 URZ, [UR8+0x68], UR4 ;  /* 0x00006804083f95b2 */ /* 0x0000e20008000100 */
[----:B------:R-:W-:Y:S01]  /*05f0*/  NOP ;  /* 0x0000000000007918 */ /* 0x000fe20000000000 */
[----:B0-----:R-:W-:-:S03]  /*0600*/  UIMAD.WIDE.U32 UR4, UR6, UR7, URZ ;  /* 0x00000007060472a5 */ /* 0x001fc6000f8e003f */
[----:B------:R-:W-:Y:S02]  /*0610*/  ULDC UR6, c[0x0][0x14] ;  /* 0x0000050000067ab9 */ /* 0x000fe40000000800 */
[----:B------:R-:W-:Y:S02]  /*0620*/  UIMAD.WIDE.U32 UR38, UR4, UR6, URZ ;  /* 0x00000006042672a5 */ /* 0x000fe4000f8e003f */
[----:B------:R-:W-:-:S04]  /*0630*/  UIMAD UR37, UR5, UR6, URZ ;  /* 0x00000006052572a4 */ /* 0x000fc8000f8e023f */
[----:B------:R-:W-:Y:S01]  /*0640*/  UIADD3 UR37, UR39, UR37, URZ ;  /* 0x0000002527257290 */ /* 0x000fe2000fffe03f */
[----:B---34-:R-:W-:Y:S06]  /*0650*/  BAR.SYNC.DEFER_BLOCKING 0x0 ;  /* 0x0000000000007b1d */ /* 0x018fec0000010000 */
[----:B------:R-:W-:Y:S05]  /*0660*/  @!P2 BRA `(.L_x_3) ;  /* 0x0000005c0040a947 */ /* 0x000fea0003800000 */
[----:B------:R-:W-:-:S13]  /*0670*/  ISETP.GT.U32.AND P0, PT, R10, 0x1, PT ;  /* 0x000000010a00780c */ /* 0x000fda0003f04070 */
[----:B------:R-:W-:Y:S05]  /*0680*/  @P0 EXIT ;  /* 0x000000000000094d */ /* 0x000fea0003800000 */
[----:B------:R-:W-:Y:S01]  /*0690*/  ULDC.64 UR4, c[0x0][0x650] ;  /* 0x0001940000047ab9 */ /* 0x000fe20000000a00 */
[----:B------:R-:W-:Y:S01]  /*06a0*/  PRMT R0, RZ, 0x7610, R0 ;  /* 0x00007610ff007816 */ /* 0x000fe20000000000 */
[----:B------:R-:W-:Y:S01]  /*06b0*/  IMAD.MOV.U32 R101, RZ, RZ, -0x1 ;  /* 0xffffffffff657424 */ /* 0x000fe200078e00ff */
[----:B------:R-:W-:Y:S01]  /*06c0*/  ISETP.GE.U32.AND P0, PT, R16, UR4, PT ;  /* 0x0000000410007c0c */ /* 0x000fe2000bf06070 */
[----:B------:R-:W-:Y:S02]  /*06d0*/  IMAD.MOV.U32 R100, RZ, RZ, -0x1 ;  /* 0xffffffffff647424 */ /* 0x000fe400078e00ff */
[----:B------:R-:W-:Y:S01]  /*06e0*/  IMAD.MOV.U32 R99, RZ, RZ, -0x1 ;  /* 0xffffffffff637424 */ /* 0x000fe200078e00ff */
[----:B------:R-:W-:-:S13]  /*06f0*/  ISETP.GE.U32.AND.EX P0, PT, R17, UR5, PT, P0 ;  /* 0x0000000511007c0c */ /* 0x000fda000bf06100 */
[----:B------:R-:W-:Y:S05]  /*0700*/  @P0 BRA `(.L_x_4) ;  /* 0x0000000400540947 */ /* 0x000fea0003800000 */
[----:B------:R-:W0:Y:S01]  /*0710*/  LDC.64 R20, c[0x0][0x628] ;  /* 0x00018a00ff147b82 */ /* 0x000e220000000a00 */
[----:B------:R-:W-:Y:S02]  /*0720*/  IMAD.MOV.U32 R8, RZ, RZ, R16 ;  /* 0x000000ffff087224 */ /* 0x000fe400078e0010 */
[----:B------:R-:W-:-:S05]  /*0730*/  IMAD.MOV.U32 R9, RZ, RZ, R17 ;  /* 0x000000ffff097224 */ /* 0x000fca00078e0011 */
[----:B------:R-:W1:Y:S08]  /*0740*/  LDC R0, c[0x0][0x630] ;  /* 0x00018c00ff007b82 */ /* 0x000e700000000800 */
[----:B------:R-:W2:Y:S01]  /*0750*/  LDC.64 R22, c[0x0][0x620] ;  /* 0x00018800ff167b82 */ /* 0x000ea20000000a00 */
[----:B0-----:R-:W-:-:S04]  /*0760*/  ISETP.NE.U32.AND P0, PT, R20, RZ, PT ;  /* 0x000000ff1400720c */ /* 0x001fc80003f05070 */
[----:B------:R-:W-:-:S13]  /*0770*/  ISETP.NE.AND.EX P0, PT, R21, RZ, PT, P0 ;  /* 0x000000ff1500720c */ /* 0x000fda0003f05300 */
[----:B-12---:R-:W-:Y:S05]  /*0780*/  @!P0 BRA `(.L_x_5) ;  /* 0x0000000000288947 */ /* 0x006fea0003800000 */
[----:B------:R-:W0:Y:S02]  /*0790*/  LDC R13, c[0x0][0x634] ;  /* 0x00018d00ff0d7b82 */ /* 0x000e240000000800 */
[----:B0-----:R-:W-:-:S05]  /*07a0*/  IADD3 R13, P0, R16, R13, RZ ;  /* 0x0000000d100d7210 */ /* 0x001fca0007f1e0ff */
[----:B------:R-:W-:-:S04]  /*07b0*/  IMAD.X R15, RZ, RZ, R17, P0 ;  /* 0x000000ffff0f7224 */ /* 0x000fc800000e0611 */
[----:B------:R-:W-:-:S04]  /*07c0*/  IMAD.WIDE.U32 R8, R15, R20, RZ ;  /* 0x000000140f087225 */ /* 0x000fc800078e00ff */
[----:B------:R-:W-:-:S04]  /*07d0*/  IMAD.WIDE.U32 R10, P0, R13, R21, R8 ;  /* 0x000000150d0a7225 */ /* 0x000fc80007800008 */
[----:B------:R-:W-:-:S04]  /*07e0*/  IMAD.WIDE.U32 R8, R13, R20, RZ ;  /* 0x000000140d087225 */ /* 0x000fc800078e00ff */
[----:B------:R-:W-:Y:S01]  /*07f0*/  IMAD.X R13, RZ, RZ, RZ, P0 ;  /* 0x000000ffff0d7224 */ /* 0x000fe200000e06ff */
[----:B------:R-:W-:Y:S01]  /*0800*/  IADD3 RZ, P0, R9, R10, RZ ;  /* 0x0000000a09ff7210 */ /* 0x000fe20007f1e0ff */
[----:B------:R-:W-:-:S04]  /*0810*/  IMAD.MOV.U32 R12, RZ, RZ, R11 ;  /* 0x000000ffff0c7224 */ /* 0x000fc800078e000b */
[----:B------:R-:W-:-:S08]  /*0820*/  IMAD.WIDE.U32.X R8, R15, R21, R12, P0 ;  /* 0x000000150f087225 */ /* 0x000fd000000e040c */
.L_x_5:
[-CC-:B------:R-:W-:Y:S01]  /*0830*/  SHF.R.U64 R99, R8, R0.reuse, R9.reuse ;  /* 0x0000000008637219 */ /* 0x180fe20000001209 */
[----:B------:R-:W0:Y:S01]  /*0840*/  LDC R12, c[0x0][0x618] ;  /* 0x00018600ff0c7b82 */ /* 0x000e220000000800 */
[----:B------:R-:W-:Y:S01]  /*0850*/  SHF.R.U32.HI R7, RZ, R0, R9 ;  /* 0x00000000ff077219 */ /* 0x000fe20000011609 */
[----:B------:R-:W-:Y:S01]  /*0860*/  ULDC UR4, c[0x0][0x150] ;  /* 0x0000540000047ab9 */ /* 0x000fe20000000800 */
[----:B------:R-:W-:Y:S02]  /*0870*/  IADD3 R11, P0, RZ, -R99, RZ ;  /* 0x80000063ff0b7210 */ /* 0x000fe40007f1e0ff */
[----:B------:R-:W-:-:S03]  /*0880*/  I2FP.F32.U32 R0, R6 ;  /* 0x0000000600007245 */ /* 0x000fc60000201000 */
[----:B------:R-:W1:Y:S01]  /*0890*/  LDC.64 R30, c[0x0][0x640] ;  /* 0x00019000ff1e7b82 */ /* 0x000e620000000a00 */
[----:B------:R-:W-:Y:S02]  /*08a0*/  IMAD.X R13, RZ, RZ, ~R7, P0 ;  /* 0x000000ffff0d7224 */ /* 0x000fe400000e0e07 */
[----:B------:R-:W-:Y:S01]  /*08b0*/  FMUL R0, R0, UR4 ;  /* 0x0000000400007c20 */ /* 0x000fe20008400000 */
[----:B------:R-:W-:Y:S01]  /*08c0*/  IMAD.WIDE.U32 R8, R11, R22, R16 ;  /* 0x000000160b087225 */ /* 0x000fe200078e0010 */
[----:B------:R-:W-:-:S03]  /*08d0*/  ULDC UR4, c[0x0][0x154] ;  /* 0x0000550000047ab9 */ /* 0x000fc60000000800 */
[----:B------:R-:W-:Y:S01]  /*08e0*/  IMAD R10, R13, R22, RZ ;  /* 0x000000160d0a7224 */ /* 0x000fe200078e02ff */
[----:B------:R-:W2:Y:S01]  /*08f0*/  LDC R7, c[0x0][0x144] ;  /* 0x00005100ff077b82 */ /* 0x000ea20000000800 */
[----:B------:R-:W3:Y:S02]  /*0900*/  F2I.U32.TRUNC.NTZ R0, R0 ;  /* 0x0000000000007305 */ /* 0x000ee4000020f000 */
[----:B------:R-:W-:-:S04]  /*0910*/  IMAD R11, R11, R23, R10 ;  /* 0x000000170b0b7224 */ /* 0x000fc800078e020a */
[----:B------:R-:W-:Y:S01]  /*0920*/  IMAD.IADD R9, R9, 0x1, R11 ;  /* 0x0000000109097824 */ /* 0x000fe200078e020b */
[----:B------:R-:W4:Y:S01]  /*0930*/  LDC R24, c[0x0][0x608] ;  /* 0x00018200ff187b82 */ /* 0x000f220000000800 */
[----:B------:R-:W-:-:S03]  /*0940*/  IMAD.MOV.U32 R11, RZ, RZ, -0x1 ;  /* 0xffffffffff0b7424 */ /* 0x000fc600078e00ff */
[-CC-:B0-----:R-:W-:Y:S02]  /*0950*/  SHF.R.U64 R22, R8, R12.reuse, R9.reuse ;  /* 0x0000000c08167219 */ /* 0x181fe40000001209 */
[----:B------:R-:W-:Y:S02]  /*0960*/  I2FP.F32.U32 R8, R5 ;  /* 0x0000000500087245 */ /* 0x000fe40000201000 */
[----:B------:R-:W0:Y:S01]  /*0970*/  LDC R28, c[0x0][0x658] ;  /* 0x00019600ff1c7b82 */ /* 0x000e220000000800 */
[----:B-1----:R-:W-:Y:S01]  /*0980*/  ISETP.NE.U32.AND P0, PT, R30, RZ, PT ;  /* 0x000000ff1e00720c */ /* 0x002fe20003f05070 */
[----:B---3--:R-:W-:Y:S02]  /*0990*/  IMAD.MOV R10, RZ, RZ, -R0 ;  /* 0x000000ffff0a7224 */ /* 0x008fe400078e0a00 */
[----:B------:R-:W-:Y:S01]  /*09a0*/  FMUL R8, R8, UR4 ;  /* 0x0000000408087c20 */ /* 0x000fe20008400000 */
[----:B------:R-:W-:Y:S02]  /*09b0*/  SHF.R.U32.HI R9, RZ, R12, R9 ;  /* 0x0000000cff097219 */ /* 0x000fe40000011609 */
[----:B------:R-:W-:Y:S01]  /*09c0*/  ISETP.NE.AND.EX P0, PT, R31, RZ, PT, P0 ;  /* 0x000000ff1f00720c */ /* 0x000fe20003f05300 */
[----:B------:R1:W3:Y:S01]  /*09d0*/  F2I.U32.TRUNC.NTZ R15, R8 ;  /* 0x00000008000f7305 */ /* 0x0002e2000020f000 */
[----:B------:R-:W1:Y:S01]  /*09e0*/  LDC R20, c[0x0][0x148] ;  /* 0x00005200ff147b82 */ /* 0x000e620000000800 */
[----:B--2---:R-:W-:-:S07]  /*09f0*/  IMAD R0, R7, R10, R6 ;  /* 0x0000000a07007224 */ /* 0x004fce00078e0206 */
[----:B------:R-:W2:Y:S01]  /*0a00*/  LDC R26, c[0x0][0x600] ;  /* 0x00018000ff1a7b82 */ /* 0x000ea20000000800 */
[-CC-:B----4-:R-:W-:Y:S02]  /*0a10*/  SHF.R.U64 R32, R22, R24.reuse, R9.reuse ;  /* 0x0000001816207219 */ /* 0x190fe40000001209 */
[----:B------:R-:W-:Y:S01]  /*0a20*/  SHF.R.U32.HI R7, RZ, R24, R9 ;  /* 0x00000018ff077219 */ /* 0x000fe20000011609 */
[----:B------:R-:W-:-:S04]  /*0a30*/  IMAD.MOV.U32 R9, RZ, RZ, 0x1 ;  /* 0x00000001ff097424 */ /* 0x000fc800078e00ff */
[----:B------:R-:W4:Y:S01]  /*0a40*/  LDC R21, c[0x0][0x648] ;  /* 0x00019200ff157b82 */ /* 0x000f220000000800 */
[-C--:B0-----:R-:W-:Y:S02]  /*0a50*/  SHF.L.U32 R6, R11, R28.reuse, RZ ;  /* 0x0000001c0b067219 */ /* 0x081fe400000006ff */
[--C-:B------:R-:W-:Y:S02]  /*0a60*/  SHF.R.U64 R24, R32, R28, R7.reuse ;  /* 0x0000001c20187219 */ /* 0x100fe40000001207 */
[----:B------:R-:W-:Y:S02]  /*0a70*/  LOP3.LUT R13, RZ, R6, RZ, 0x33, !PT ;  /* 0x00000006ff0d7212 */ /* 0x000fe400078e33ff */
[-C--:B------:R-:W-:Y:S01]  /*0a80*/  SHF.R.U32.HI R7, RZ, R28.reuse, R7 ;  /* 0x0000001cff077219 */ /* 0x080fe20000011607 */
[----:B------:R-:W0:Y:S01]  /*0a90*/  LDC R23, c[0x0][0x638] ;  /* 0x00018e00ff177b82 */ /* 0x000e220000000800 */
[----:B------:R-:W-:Y:S01]  /*0aa0*/  SHF.L.U32 R12, R9, R28, RZ ;  /* 0x0000001c090c7219 */ /* 0x000fe200000006ff */
[----:B------:R-:W-:-:S06]  /*0ab0*/  IMAD.MOV.U32 R6, RZ, RZ, R24 ;  /* 0x000000ffff067224 */ /* 0x000fcc00078e0018 */
[----:B------:R-:W0:Y:S01]  /*0ac0*/  LDC R101, c[0x0][0x610] ;  /* 0x00018400ff657b82 */ /* 0x000e220000000800 */
[----:B-1-3--:R-:W-:Y:S05]  /*0ad0*/  @!P0 BRA `(.L_x_6) ;  /* 0x0000000000288947 */ /* 0x00afea0003800000 */
[----:B------:R-:W1:Y:S02]  /*0ae0*/  LDC R11, c[0x0][0x64c] ;  /* 0x00019300ff0b7b82 */ /* 0x000e640000000800 */
[----:B-1----:R-:W-:-:S05]  /*0af0*/  IADD3 R11, P0, R24, R11, RZ ;  /* 0x0000000b180b7210 */ /* 0x002fca0007f1e0ff */
        /* <DEDUP_REMOVED lines=8> */
.L_x_6:
[----:B----4-:R-:W-:Y:S01]  /*0b80*/  SHF.R.U64 R6, R6, R21, R7 ;  /* 0x0000001506067219 */ /* 0x010fe20000001207 */
[----:B--2---:R-:W-:Y:S01]  /*0b90*/  VIADD R7, R26, 0xffffffff ;  /* 0xffffffff1a077836 */ /* 0x004fe20000000000 */
[----:B------:R-:W-:Y:S01]  /*0ba0*/  LOP3.LUT R13, R32, R13, RZ, 0xc0, !PT ;  /* 0x0000000d200d7212 */ /* 0x000fe200078ec0ff */
[----:B------:R-:W-:Y:S02]  /*0bb0*/  IMAD.MOV R15, RZ, RZ, -R15 ;  /* 0x000000ffff0f7224 */ /* 0x000fe400078e0a0f */
[----:B------:R-:W-:Y:S02]  /*0bc0*/  IMAD.MOV R8, RZ, RZ, -R6 ;  /* 0x000000ffff087224 */ /* 0x000fe400078e0a06 */
[----:B------:R-:W-:Y:S01]  /*0bd0*/  IMAD R13, R12, R6, R13 ;  /* 0x000000060c0d7224 */ /* 0x000fe200078e020d */
[----:B------:R-:W-:Y:S01]  /*0be0*/  LOP3.LUT R6, R22, R7, RZ, 0xc0, !PT ;  /* 0x0000000716067212 */ /* 0x000fe200078ec0ff */
[----:B------:R-:W-:Y:S02]  /*0bf0*/  @P3 IMAD R0, R20, R15, R5 ;  /* 0x0000000f14003224 */ /* 0x000fe400078e0205 */
[----:B0-----:R-:W-:-:S02]  /*0c00*/  IMAD R5, R8, R23, R24 ;  /* 0x0000001708057224 */ /* 0x001fc400078e0218 */
[----:B------:R-:W-:Y:S02]  /*0c10*/  IMAD R101, R13, R101, R0 ;  /* 0x000000650d657224 */ /* 0x000fe400078e0200 */
[----:B------:R-:W-:Y:S02]  /*0c20*/  IMAD R6, R5, R26, R6 ;  /* 0x0000001a05067224 */ /* 0x000fe400078e0206 */
[----:B------:R-:W-:-:S03]  /*0c30*/  IMAD.MOV.U32 R0, RZ, RZ, 0x1 ;  /* 0x00000001ff007424 */ /* 0x000fc600078e00ff */
[----:B------:R-:W-:Y:S02]  /*0c40*/  SEL R100, R6, R101, !P3 ;  /* 0x0000006506647207 */ /* 0x000fe40005800000 */
[----:B------:R-:W-:-:S07]  /*0c50*/  SEL R101, R101, R6, !P3 ;  /* 0x0000000665657207 */ /* 0x000fce0005800000 */
.L_x_4:
[----:B------:R-:W-:-:S08]  /*0c60*/  NOP ;  /* 0x0000000000007918 */ /* 0x000fd00000000000 */
[----:B------:R-:W0:Y:S02]  /*0c70*/  USETMAXREG.TRY_ALLOC.CTAPOOL UP0, 0xe8 ;  /* 0x000000e8000079c8 */ /* 0x000e240008000600 */
[----:B0-----:R-:W-:-:S13]  /*0c80*/  PLOP3.LUT P0, PT, PT, PT, UP0, 0x80, 0x0 ;  /* 0x000000000000781c */ /* 0x001fda0003f0f008 */
[----:B------:R-:W-:Y:S05]  /*0c90*/  @!P0 BRA `(.L_x_4) ;  /* 0xfffffffc00f08947 */ /* 0x000fea000383ffff */
[----:B------:R-:W-:Y:S01]  /*0ca0*/  ULDC.64 UR4, c[0x0][0x598] ;  /* 0x0001660000047ab9 */ /* 0x000fe20000000a00 */
[----:B------:R-:W-:Y:S01]  /*0cb0*/  ULDC.64 UR40, c[0x0][0x208] ;  /* 0x0000820000287ab9 */ /* 0x000fe20000000a00 */
[----:B------:R-:W-:-:S04]  /*0cc0*/  ISETP.NE.U32.AND P0, PT, RZ, UR4, PT ;  /* 0x00000004ff007c0c */ /* 0x000fc8000bf05070 */
[----:B------:R-:W-:-:S13]  /*0cd0*/  ISETP.NE.AND.EX P0, PT, RZ, UR5, PT, P0 ;  /* 0x00000005ff007c0c */ /* 0x000fda000bf05300 */
[----:B------:R-:W-:Y:S05]  /*0ce0*/  @!P0 BRA `(.L_x_7) ;  /* 0x00000000001c8947 */ /* 0x000fea0003800000 */
[----:B------:R-:W0:Y:S02]  /*0cf0*/  LDC.64 R6, c[0x0][0x598] ;  /* 0x00016600ff067b82 */ /* 0x000e240000000a00 */
[----:B0-----:R-:W2:Y:S02]  /*0d00*/  LDG.E.64 R6, desc[UR40][R6.64] ;  /* 0x0000002806067981 */ /* 0x001ea4000c1e1b00 */
[----:B--2---:R-:W-:-:S04]  /*0d10*/  ISETP.NE.U32.AND P0, PT, R6, RZ, PT ;  /* 0x000000ff0600720c */ /* 0x004fc80003f05070 */
[----:B------:R-:W-:-:S13]  /*0d20*/  ISETP.NE.AND.EX P0, PT, R7, RZ, PT, P0 ;  /* 0x000000ff0700720c */ /* 0x000fda0003f05300 */
[----:B------:R-:W-:Y:S05]  /*0d30*/  @!P0 BRA `(.L_x_7) ;  /* 0x0000000000088947 */ /* 0x000fea0003800000 */
[----:B------:R0:W5:Y:S01]  /*0d40*/  LD.E R19, desc[UR40][R6.64] ;  /* 0x0000002806137980 */ /* 0x000162000c101900 */
[----:B------:R-:W-:Y:S05]  /*0d50*/  BRA `(.L_x_8) ;  /* 0x0000000000247947 */ /* 0x000fea0003800000 */
.L_x_7:
[----:B------:R-:W-:Y:S02]  /*0d60*/  ULDC.64 UR4, c[0x0][0x588] ;  /* 0x0001620000047ab9 */ /* 0x000fe40000000a00 */
[----:B------:R-:W-:-:S04]  /*0d70*/  ISETP.NE.U32.AND P0, PT, RZ, UR4, PT ;  /* 0x00000004ff007c0c */ /* 0x000fc8000bf05070 */
[----:B------:R-:W-:-:S13]  /*0d80*/  ISETP.NE.AND.EX P0, PT, RZ, UR5, PT, P0 ;  /* 0x00000005ff007c0c */ /* 0x000fda000bf05300 */
[----:B------:R-:W-:Y:S05]  /*0d90*/  @!P0 BRA `(.L_x_9) ;  /* 0x00000000000c8947 */ /* 0x000fea0003800000 */
[----:B------:R-:W0:Y:S02]  /*0da0*/  LDC.64 R6, c[0x0][0x588] ;  /* 0x00016200ff067b82 */ /* 0x000e240000000a00 */
[----:B0-----:R1:W5:Y:S01]  /*0db0*/  LDG.E R19, desc[UR40][R6.64] ;  /* 0x0000002806137981 */ /* 0x001362000c1e1900 */
[----:B------:R-:W-:Y:S05]  /*0dc0*/  BRA `(.L_x_8) ;  /* 0x0000000000087947 */ /* 0x000fea0003800000 */
.L_x_9:
[----:B------:R-:W-:Y:S02]  /*0dd0*/  ULDC UR4, c[0x0][0x580] ;  /* 0x0001600000047ab9 */ /* 0x000fe40000000800 */
[----:B------:R-:W-:-:S07]  /*0de0*/  IMAD.U32 R19, RZ, RZ, UR4 ;  /* 0x00000004ff137e24 */ /* 0x000fce000f8e00ff */
.L_x_8:
[----:B------:R-:W-:Y:S02]  /*0df0*/  ULDC.64 UR4, c[0x0][0x5a0] ;  /* 0x0001680000047ab9 */ /* 0x000fe40000000a00 */
[----:B------:R-:W-:-:S04]  /*0e00*/  ISETP.NE.U32.AND P0, PT, RZ, UR4, PT ;  /* 0x00000004ff007c0c */ /* 0x000fc8000bf05070 */
[----:B------:R-:W-:-:S13]  /*0e10*/  ISETP.NE.AND.EX P0, PT, RZ, UR5, PT, P0 ;  /* 0x00000005ff007c0c */ /* 0x000fda000bf05300 */
[----:B------:R-:W-:Y:S05]  /*0e20*/  @!P0 BRA `(.L_x_10) ;  /* 0x00000000001c8947 */ /* 0x000fea0003800000 */
[----:B01----:R-:W0:Y:S02]  /*0e30*/  LDC.64 R6, c[0x0][0x5a0] ;  /* 0x00016800ff067b82 */ /* 0x003e240000000a00 */
[----:B0-----:R-:W2:Y:S02]  /*0e40*/  LDG.E.64 R6, desc[UR40][R6.64] ;  /* 0x0000002806067981 */ /* 0x001ea4000c1e1b00 */
[----:B--2---:R-:W-:-:S04]  /*0e50*/  ISETP.NE.U32.AND P0, PT, R6, RZ, PT ;  /* 0x000000ff0600720c */ /* 0x004fc80003f05070 */
[----:B------:R-:W-:-:S13]  /*0e60*/  ISETP.NE.AND.EX P0, PT, R7, RZ, PT, P0 ;  /* 0x000000ff0700720c */ /* 0x000fda0003f05300 */
[----:B------:R-:W-:Y:S05]  /*0e70*/  @!P0 BRA `(.L_x_10) ;  /* 0x0000000000088947 */ /* 0x000fea0003800000 */
[----:B------:R0:W5:Y:S01]  /*0e80*/  LD.E R88, desc[UR40][R6.64] ;  /* 0x0000002806587980 */ /* 0x000162000c101900 */
[----:B------:R-:W-:Y:S05]  /*0e90*/  BRA `(.L_x_11) ;  /* 0x0000000000247947 */ /* 0x000fea0003800000 */
.L_x_10:
[----:B------:R-:W-:Y:S02]  /*0ea0*/  ULDC.64 UR4, c[0x0][0x590] ;  /* 0x0001640000047ab9 */ /* 0x000fe40000000a00 */
[----:B------:R-:W-:-:S04]  /*0eb0*/  ISETP.NE.U32.AND P0, PT, RZ, UR4, PT ;  /* 0x00000004ff007c0c */ /* 0x000fc8000bf05070 */
[----:B------:R-:W-:-:S13]  /*0ec0*/  ISETP.NE.AND.EX P0, PT, RZ, UR5, PT, P0 ;  /* 0x00000005ff007c0c */ /* 0x000fda000bf05300 */
[----:B------:R-:W-:Y:S05]  /*0ed0*/  @!P0 BRA `(.L_x_12) ;  /* 0x00000000000c8947 */ /* 0x000fea0003800000 */
[----:B------:R-:W2:Y:S02]  /*0ee0*/  LDC.64 R88, c[0x0][0x590] ;  /* 0x00016400ff587b82 */ /* 0x000ea40000000a00 */
[----:B--2---:R2:W5:Y:S01]  /*0ef0*/  LDG.E R88, desc[UR40][R88.64] ;  /* 0x0000002858587981 */ /* 0x004562000c1e1900 */
[----:B------:R-:W-:Y:S05]  /*0f00*/  BRA `(.L_x_11) ;  /* 0x0000000000087947 */ /* 0x000fea0003800000 */
.L_x_12:
[----:B------:R-:W-:Y:S02]  /*0f10*/  ULDC UR4, c[0x0][0x584] ;  /* 0x0001610000047ab9 */ /* 0x000fe40000000800 */
[----:B------:R-:W-:-:S07]  /*0f20*/  IMAD.U32 R88, RZ, RZ, UR4 ;  /* 0x00000004ff587e24 */ /* 0x000fce000f8e00ff */
.L_x_11:
[----:B------:R-:W-:-:S13]  /*0f30*/  LOP3.LUT P0, RZ, R0, 0xff, RZ, 0xc0, !PT ;  /* 0x000000ff00ff7812 */ /* 0x000fda000780c0ff */
[----:B------:R-:W-:Y:S05]  /*0f40*/  @!P0 EXIT ;  /* 0x000000000000894d */ /* 0x000fea0003800000 */
[----:B------:R-:W3:Y:S01]  /*0f50*/  LDC R90, c[0x0][0x658] ;  /* 0x00019600ff5a7b82 */ /* 0x000ee20000000800 */
[----:B------:R-:W-:Y:S01]  /*0f60*/  ULDC.64 UR6, c[0x0][0x288] ;  /* 0x0000a20000067ab9 */ /* 0x000fe20000000a00 */
[----:B------:R-:W-:Y:S01]  /*0f70*/  LOP3.LUT R14, R14, 0x1, RZ, 0xc0, !PT ;  /* 0x000000010e0e7812 */ /* 0x000fe200078ec0ff */
[----:B------:R-:W-:Y:S01]  /*0f80*/  UIADD3 UR4, UR7, 0x7f, URZ ;  /* 0x0000007f07047890 */ /* 0x000fe2000fffe03f */
[----:B------:R-:W-:Y:S01]  /*0f90*/  SHF.R.U32.HI R0, RZ, 0x2, R3 ;  /* 0x00000002ff007819 */ /* 0x000fe20000011603 */
[----:B01----:R-:W-:Y:S01]  /*0fa0*/  IMAD.MOV.U32 R7, RZ, RZ, -0x1 ;  /* 0xffffffffff077424 */ /* 0x003fe200078e00ff */
[----:B------:R-:W-:Y:S01]  /*0fb0*/  SHF.R.U32.HI R4, RZ, 0x1, R4 ;  /* 0x00000001ff047819 */ /* 0x000fe20000011604 */
[----:B------:R-:W-:Y:S01]  /*0fc0*/  USHF.R.S32.HI UR5, URZ, 0x1f, UR4 ;  /* 0x0000001f3f057899 */ /* 0x000fe20008011404 */
[----:B------:R-:W0:Y:S01]  /*0fd0*/  LDC.64 R92, c[0x0][0x5c8] ;  /* 0x00017200ff5c7b82 */ /* 0x000e220000000a00 */
[----:B------:R-:W-:Y:S01]  /*0fe0*/  IMAD.SHL.U32 R5, R14, 0x40, RZ ;  /* 0x000000400e057824 */ /* 0x000fe200078e00ff */
[----:B------:R-:W-:Y:S01]  /*0ff0*/  LOP3.LUT R0, R0, 0x7, RZ, 0xc0, !PT ;  /* 0x0000000700007812 */ /* 0x000fe200078ec0ff */
[----:B------:R-:W-:Y:S01]  /*1000*/  ULEA.HI UR5, UR5, UR4, URZ, 0x7 ;  /* 0x0000000405057291 */ /* 0x000fe2000f8f383f */
[----:B------:R-:W-:Y:S01]  /*1010*/  LOP3.LUT R23, R4, 0x30, RZ, 0xc0, !PT ;  /* 0x0000003004177812 */ /* 0x000fe200078ec0ff */
[----:B------:R-:W-:Y:S01]  /*1020*/  IMAD.MOV.U32 R9, RZ, RZ, 0x1 ;  /* 0x00000001ff097424 */ /* 0x000fe200078e00ff */
[--C-:B------:R-:W-:Y:S01]  /*1030*/  LOP3.LUT R22, R5, 0x40, R0.reuse, 0xe2, !PT ;  /* 0x0000004005167812 */ /* 0x100fe200078ee200 */
[----:B------:R-:W-:Y:S01]  /*1040*/  USHF.R.S32.HI UR43, URZ, 0x7, UR5 ;  /* 0x000000073f2b7899 */ /* 0x000fe20008011405 */
[----:B------:R-:W1:Y:S01]  /*1050*/  LDC R95, c[0x0][0x600] ;  /* 0x00018000ff5f7b82 */ /* 0x000e620000000800 */
[-C--:B------:R-:W-:Y:S01]  /*1060*/  IADD3 R5, RZ, -R23.reuse, -R0 ;  /* 0x80000017ff057210 */ /* 0x080fe20007ffe800 */
[----:B------:R-:W-:Y:S01]  /*1070*/  IMAD.U32 R6, RZ, RZ, UR6 ;  /* 0x00000006ff067e24 */ /* 0x000fe2000f8e00ff */
[C---:B--2---:R-:W-:Y:S01]  /*1080*/  LOP3.LUT R89, R3.reuse, 0x3, RZ, 0xc0, !PT ;  /* 0x0000000303597812 */ /* 0x044fe200078ec0ff */
[----:B------:R-:W-:Y:S01]  /*1090*/  UISETP.LT.AND UP0, UPT, UR43, 0x1, UPT ;  /* 0x000000012b00788c */ /* 0x000fe2000bf01270 */
[----:B------:R-:W-:Y:S01]  /*10a0*/  LOP3.LUT R94, R3, 0x80, RZ, 0xc0, !PT ;  /* 0x00000080035e7812 */ /* 0x000fe200078ec0ff */
[----:B------:R-:W-:Y:S01]  /*10b0*/  IMAD R5, R14, -0x40, R5 ;  /* 0xffffffc00e057824 */ /* 0x000fe200078e0205 */
[----:B------:R-:W-:Y:S01]  /*10c0*/  ULDC UR4, c[0x0][0x284] ;  /* 0x0000a10000047ab9 */ /* 0x000fe20000000800 */
[-C--:B---3--:R-:W-:Y:S01]  /*10d0*/  SHF.L.U32 R7, R7, R90.reuse, RZ ;  /* 0x0000005a07077219 */ /* 0x088fe200000006ff */
[----:B------:R-:W-:Y:S01]  /*10e0*/  USEL UR44, UR43, 0x1, UP0 ;  /* 0x000000012b2c7887 */ /* 0x000fe20008000000 */
[----:B------:R-:W-:Y:S01]  /*10f0*/  LOP3.LUT R22, R22, R23, RZ, 0xfc, !PT ;  /* 0x0000001716167212 */ /* 0x000fe200078efcff */
[----:B------:R-:W-:Y:S01]  /*1100*/  IMAD R89, R89, -0x2, R6 ;  /* 0xfffffffe59597824 */ /* 0x000fe200078e0206 */
[----:B------:R-:W-:Y:S01]  /*1110*/  SHF.L.U32 R90, R9, R90, RZ ;  /* 0x0000005a095a7219 */ /* 0x000fe200000006ff */
[----:B------:R-:W-:Y:S01]  /*1120*/  VIADD R97, R5, UR4 ;  /* 0x0000000405617c36 */ /* 0x000fe20008000000 */
[----:B------:R-:W-:Y:S01]  /*1130*/  LOP3.LUT R98, R18, 0x1, RZ, 0xfc, !PT ;  /* 0x0000000112627812 */ /* 0x000fe200078efcff */
[----:B------:R-:W-:Y:S01]  /*1140*/  IMAD.MOV.U32 R23, RZ, RZ, RZ ;  /* 0x000000ffff177224 */ /* 0x000fe200078e00ff */
[C---:B0-----:R-:W-:Y:S01]  /*1150*/  SHF.L.U64.HI R91, R92.reuse, 0x3, R93 ;  /* 0x000000035c5b7819 */ /* 0x041fe2000001025d */
[----:B------:R-:W-:Y:S01]  /*1160*/  IMAD.SHL.U32 R92, R92, 0x8, RZ ;  /* 0x000000085c5c7824 */ /* 0x000fe200078e00ff */
[----:B------:R-:W-:Y:S01]  /*1170*/  SHF.R.U32.HI R94, RZ, 0x7, R94 ;  /* 0x00000007ff5e7819 */ /* 0x000fe2000001165e */
[----:B------:R-:W-:Y:S01]  /*1180*/  IMAD.SHL.U32 R93, R3, 0x2, RZ ;  /* 0x00000002035d7824 */ /* 0x000fe200078e00ff */
[----:B------:R-:W-:Y:S01]  /*1190*/  LOP3.LUT R96, RZ, R7, RZ, 0x33, !PT ;  /* 0x00000007ff607212 */ /* 0x000fe200078e33ff */
[----:B------:R-:W-:Y:S01]  /*11a0*/  UIADD3 UR44, UR43, -UR44, URZ ;  /* 0x8000002c2b2c7290 */ /* 0x000fe2000fffe03f */
[----:B------:R-:W-:Y:S01]  /*11b0*/  UMOV UR36, URZ ;  /* 0x0000003f00247c82 */ /* 0x000fe20008000000 */
[----:B-1----:R-:W-:Y:S01]  /*11c0*/  VIADD R95, R95, 0xffffffff ;  /* 0xffffffff5f5f7836 */ /* 0x002fe20000000000 */
[----:B------:R-:W-:-:S09]  /*11d0*/  UMOV UR42, URZ ;  /* 0x0000003f002a7c82 */ /* 0x000fd20008000000 */
.L_x_158:
[----:B0-----:R-:W0:Y:S01]  /*11e0*/  SHFL.IDX PT, R0, R94, RZ, 0x1f ;  /* 0x00001fff5e007589 */ /* 0x001e2200000e0000 */
[----:B-1----:R-:W1:Y:S01]  /*11f0*/  S2UR UR7, SR_CgaCtaId ;  /* 0x00000000000779c3 */ /* 0x002e620000008800 */
[----:B------:R-:W-:Y:S01]  /*1200*/  UMOV UR6, 0x400 ;  /* 0x0000040000067882 */ /* 0x000fe20000000000 */
[----:B0-----:R-:W-:Y:S01]  /*1210*/  R2UR UR4, R0 ;  /* 0x00000000000472ca */ /* 0x001fe200000e0000 */
[----:B-1----:R-:W-:-:S12]  /*1220*/  ULEA UR46, UR7, UR6, 0x18 ;  /* 0x00000006072e7291 */ /* 0x002fd8000f8ec03f */
[----:B------:R-:W-:-:S04]  /*1230*/  ULEA.HI UR5, UR4, UR4, URZ, 0x1 ;  /* 0x0000000404057291 */ /* 0x000fc8000f8f083f */
[----:B------:R-:W-:-:S04]  /*1240*/  ULOP3.LUT UR5, UR5, 0x7fffe, URZ, 0xc0, !UPT ;  /* 0x0007fffe05057892 */ /* 0x000fc8000f8ec03f */
[----:B------:R-:W-:-:S03]  /*1250*/  UIADD3 UR5, UR4, -UR5, URZ ;  /* 0x8000000504057290 */ /* 0x000fc6000fffe03f */
[----:B------:R-:W-:Y:S01]  /*1260*/  ULDC UR4, c[0x0][0x28c] ;  /* 0x0000a30000047ab9 */ /* 0x000fe20000000800 */
[----:B------:R-:W-:Y:S01]  /*1270*/  ULEA UR5, UR5, UR46, 0xd ;  /* 0x0000002e05057291 */ /* 0x000fe2000f8e683f */
[----:B------:R-:W-:-:S03]  /*1280*/  ISETP.LT.AND P0, PT, RZ, UR4, PT ;  /* 0x00000004ff007c0c */ /* 0x000fc6000bf01270 */
[----:B------:R-:W-:-:S04]  /*1290*/  UIADD3 UR5, UR5, 0x100, URZ ;  /* 0x0000010005057890 */ /* 0x000fc8000fffe03f */
[----:B------:R-:W-:-:S04]  /*12a0*/  USHF.R.U32.HI UR5, URZ, 0x4, UR5 ;  /* 0x000000043f057899 */ /* 0x000fc80008011605 */
[----:B------:R-:W-:-:S04]  /*12b0*/  ULOP3.LUT UR5, UR5, 0x3fff, URZ, 0xc0, !UPT ;  /* 0x00003fff05057892 */ /* 0x000fc8000f8ec03f */
[----:B------:R-:W-:Y:S01]  /*12c0*/  ULOP3.LUT UR45, UR5, 0x10000, URZ, 0xfc, !UPT ;  /* 0x00010000052d7892 */ /* 0x000fe2000f8efc3f */
[----:B--234-:R-:W-:Y:S11]  /*12d0*/  @P0 BRA `(.L_x_13) ;  /* 0x0000000000400947 */ /* 0x01cff60003800000 */
[----:B------:R-:W-:Y:S01]  /*12e0*/  MOV R0, 0x0 ;  /* 0x0000000000007802 */ /* 0x000fe20000000f00 */
[----:B------:R-:W-:Y:S01]  /*12f0*/  ULDC.64 UR4, c[0x4][0x68] ;  /* 0x01001a0000047ab9 */ /* 0x000fe20000000a00 */
[----:B------:R-:W-:Y:S01]  /*1300*/  ULDC.64 UR6, c[0x4][0x8] ;  /* 0x0100020000067ab9 */ /* 0x000fe20000000a00 */
[----:B------:R-:W-:Y:S01]  /*1310*/  IMAD.U32 R4, RZ, RZ, UR4 ;  /* 0x00000004ff047e24 */ /* 0x000fe2000f8e00ff */
[----:B------:R0:W1:Y:S01]  /*1320*/  LDC.64 R14, c[0x4][R0] ;  /* 0x01000000000e7b82 */ /* 0x0000620000000a00 */
[----:B------:R-:W-:Y:S01]  /*1330*/  IMAD.U32 R5, RZ, RZ, UR5 ;  /* 0x00000005ff057e24 */ /* 0x000fe2000f8e00ff */
[----:B------:R-:W-:Y:S01]  /*1340*/  ULDC.64 UR4, c[0x4][0x70] ;  /* 0x01001c0000047ab9 */ /* 0x000fe20000000a00 */
[----:B------:R-:W-:Y:S02]  /*1350*/  IMAD.U32 R10, RZ, RZ, UR6 ;  /* 0x00000006ff0a7e24 */ /* 0x000fe4000f8e00ff */
[----:B------:R-:W-:Y:S02]  /*1360*/  IMAD.U32 R6, RZ, RZ, UR4 ;  /* 0x00000004ff067e24 */ /* 0x000fe4000f8e00ff */
[----:B------:R-:W-:-:S02]  /*1370*/  IMAD.U32 R7, RZ, RZ, UR5 ;  /* 0x00000005ff077e24 */ /* 0x000fc4000f8e00ff */
[----:B------:R-:W-:Y:S02]  /*1380*/  IMAD.U32 R11, RZ, RZ, UR7 ;  /* 0x00000007ff0b7e24 */ /* 0x000fe4000f8e00ff */
[----:B------:R-:W-:Y:S02]  /*1390*/  IMAD.MOV.U32 R8, RZ, RZ, 0x1e1 ;  /* 0x000001e1ff087424 */ /* 0x000fe400078e00ff */
[----:B------:R-:W-:Y:S02]  /*13a0*/  IMAD.MOV.U32 R12, RZ, RZ, 0x1 ;  /* 0x00000001ff0c7424 */ /* 0x000fe400078e00ff */
[----:B0-----:R-:W-:-:S07]  /*13b0*/  IMAD.MOV.U32 R13, RZ, RZ, RZ ;  /* 0x000000ffff0d7224 */ /* 0x001fce00078e00ff */
[----:B------:R-:W-:-:S07]  /*13c0*/  LEPC R20, `(.L_x_13) ;  /* 0x000000001014794e */ /* 0x000fce0000000000 */
[----:B-1---5:R-:W-:Y:S05]  /*13d0*/  CALL.ABS.NOINC R14 ;  /* 0x000000000e007343 */ /* 0x022fea0003c00000 */
.L_x_13:
[----:B------:R-:W-:-:S13]  /*13e0*/  ISETP.NE.AND P0, PT, R98, 0x3, PT ;  /* 0x000000036200780c */ /* 0x000fda0003f05270 */
[----:B------:R-:W-:Y:S05]  /*13f0*/  @!P0 BRA `(.L_x_14) ;  /* 0x0000000000048947 */ /* 0x000fea0003800000 */
[----:B------:R-:W-:Y:S01]  /*1400*/  BPT.TRAP 0x1 ;  /* 0x000000040000795c */ /* 0x000fe20000300000 */
.L_x_14:
[----:B------:R-:W-:Y:S02]  /*1410*/  IMAD.U32 R3, RZ, RZ, UR42 ;  /* 0x0000002aff037e24 */ /* 0x000fe4000f8e00ff */
[----:B------:R-:W-:-:S03]  /*1420*/  IMAD.U32 R0, RZ, RZ, UR36 ;  /* 0x00000024ff007e24 */ /* 0x000fc6000f8e00ff */
[----:B------:R-:W-:Y:S02]  /*1430*/  LEA R3, R3, UR46, 0x3 ;  /* 0x0000002e03037c11 */ /* 0x000fe4000f8e18ff */
[----:B------:R-:W-:-:S04]  /*1440*/  SHF.L.U32 R0, R0, 0x1f, RZ ;  /* 0x0000001f00007819 */ /* 0x000fc800000006ff */
[----:B------:R0:W1:Y:S01]  /*1450*/  SYNCS.PHASECHK.TRANS64.TRYWAIT P1, [R3+URZ], R0 ;  /* 0x00000000030075a7 */ /* 0x000062000802017f */
[----:B------:R-:W-:Y:S05]  /*1460*/  @!P0 BRA `(.L_x_15) ;  /* 0x0000000000048947 */ /* 0x000fea0003800000 */
[----:B------:R-:W-:Y:S01]  /*1470*/  BPT.TRAP 0x1 ;  /* 0x000000040000795c */ /* 0x000fe20000300000 */
.L_x_15:
[----:B------:R-:W-:-:S05]  /*1480*/  IMAD.U32 R4, RZ, RZ, UR44 ;  /* 0x0000002cff047e24 */ /* 0x000fca000f8e00ff */
[----:B------:R-:W-:Y:S01]  /*1490*/  ISETP.GE.AND P2, PT, R4, 0x1, PT ;  /* 0x000000010400780c */ /* 0x000fe20003f46270 */
[----:B-1----:R-:W-:-:S12]  /*14a0*/  @P1 BRA `(.L_x_16) ;  /* 0x0000000000081947 */ /* 0x002fd80003800000 */
[----:B------:R-:W1:Y:S02]  /*14b0*/  SYNCS.PHASECHK.TRANS64.TRYWAIT P1, [R3+URZ], R0 ;  /* 0x00000000030075a7 */ /* 0x000e64000802017f */
[----:B-1----:R-:W-:Y:S05]  /*14c0*/  @!P1 BRA `(.L_x_17) ;  /* 0x0000006400bc9947 */ /* 0x002fea0003800000 */
.L_x_16:
[----:B------:R-:W-:Y:S05]  /*14d0*/  WARPSYNC.ALL ;  /* 0x0000000000007948 */ /* 0x000fea0003800000 */
[----:B------:R-:W-:Y:S01]  /*14e0*/  UIADD3 UR4, UR46, 0x50100, URZ ;  /* 0x000501002e047890 */ /* 0x000fe2000fffe03f */
[----:B------:R-:W-:Y:S01]  /*14f0*/  WARPGROUP.ARRIVE ;  /* 0x00000000000079c5 */ /* 0x000fe20000000000 */
[----:B------:R-:W-:Y:S02]  /*1500*/  ULEA UR6, UR42, UR45, 0xc ;  /* 0x0000002d2a067291 */ /* 0x000fe4000f8e603f */
[----:B------:R-:W-:Y:S01]  /*1510*/  USHF.R.U32.HI UR4, URZ, 0x4, UR4 ;  /* 0x000000043f047899 */ /* 0x000fe20008011604 */
[----:B------:R-:W-:Y:S01]  /*1520*/  UMOV UR13, 0x40000040 ;  /* 0x40000040000d7882 */ /* 0x000fe20000000000 */
[----:B------:R-:W-:-:S02]  /*1530*/  UMOV UR15, 0x40000040 ;  /* 0x40000040000f7882 */ /* 0x000fc40000000000 */
[----:B------:R-:W-:Y:S01]  /*1540*/  ULOP3.LUT UR4, UR4, 0x3fff, URZ, 0xc0, !UPT ;  /* 0x00003fff04047892 */ /* 0x000fe2000f8ec03f */
[----:B------:R-:W-:Y:S01]  /*1550*/  UMOV UR12, UR6 ;  /* 0x00000006000c7c82 */ /* 0x000fe20008000000 */
[----:B------:R-:W-:Y:S02]  /*1560*/  UMOV UR5, 0x40000040 ;  /* 0x4000004000057882 */ /* 0x000fe40000000000 */
[----:B------:R-:W-:Y:S01]  /*1570*/  ULOP3.LUT UR8, UR4, 0x10000, URZ, 0xfc, !UPT ;  /* 0x0001000004087892 */ /* 0x000fe2000f8efc3f */
[----:B------:R-:W-:-:S03]  /*1580*/  UMOV UR7, 0x40000040 ;  /* 0x4000004000077882 */ /* 0x000fc60000000000 */
[----:B------:R-:W-:-:S04]  /*1590*/  ULEA UR4, UR42, UR8, 0xc ;  /* 0x000000082a047291 */ /* 0x000fc8000f8e603f */
[----:B------:R-:W-:-:S03]  /*15a0*/  UIADD3 UR9, UR4, 0xc06, URZ ;  /* 0x00000c0604097890 */ /* 0x000fc6000fffe03f */
[----:B------:R-:W-:Y:S02]  /*15b0*/  UMOV UR14, UR4 ;  /* 0x00000004000e7c82 */ /* 0x000fe40008000000 */
[----:B------:R-:W-:Y:S01]  /*15c0*/  HGMMA.64x128x8.F32.TF32 R24, gdesc[UR12], RZ, !UPT, gsb0 ;  /* 0x05e000000c1879f0 */ /* 0x000fe2000c0028ff */
[----:B------:R-:W-:Y:S02]  /*15d0*/  UIADD3 UR12, UR6, 0x2, URZ ;  /* 0x00000002060c7890 */ /* 0x000fe4000fffe03f */
[----:B------:R-:W-:Y:S01]  /*15e0*/  UIADD3 UR14, UR4, 0x2, URZ ;  /* 0x00000002040e7890 */ /* 0x000fe2000fffe03f */
[----:B------:R-:W-:Y:S01]  /*15f0*/  UMOV UR13, 0x40000040 ;  /* 0x40000040000d7882 */ /* 0x000fe20000000000 */
[----:B------:R-:W-:Y:S01]  /*1600*/  UMOV UR15, 0x40000040 ;  /* 0x40000040000f7882 */ /* 0x000fe20000000000 */
[----:B------:R-:W-:Y:S02]  /*1610*/  WARPGROUP.DEPBAR.LE gsb0, 0x0 ;  /* 0x00008000000079c5 */ /* 0x000fe40000010000 */
[----:B------:R-:W-:-:S06]  /*1620*/  WARPGROUP.ARRIVE ;  /* 0x00000000000079c5 */ /* 0x000fcc0000000000 */
[----:B------:R-:W-:Y:S01]  /*1630*/  HGMMA.64x128x8.F32.TF32 R24, gdesc[UR12], R24, gsb0 ;  /* 0x05e000000c1879f0 */ /* 0x000fe20008002818 */
        /* <DEDUP_REMOVED lines=88> */
[----:B------:R-:W-:-:S07]  /*1bc0*/  UIADD3 UR6, UR6, 0xc06, URZ ;  /* 0x00000c0606067890 */ /* 0x000fce000fffe03f */
[----:B------:R-:W-:Y:S01]  /*1bd0*/  UMOV UR4, UR6 ;  /* 0x0000000600047c82 */ /* 0x000fe20008000000 */
[----:B------:R-:W-:Y:S01]  /*1be0*/  UMOV UR6, UR9 ;  /* 0x0000000900067c82 */ /* 0x000fe20008000000 */
[----:B------:R-:W-:Y:S02]  /*1bf0*/  WARPGROUP.DEPBAR.LE gsb0, 0x0 ;  /* 0x00008000000079c5 */ /* 0x000fe40000010000 */
[----:B------:R-:W-:-:S06]  /*1c00*/  WARPGROUP.ARRIVE ;  /* 0x00000000000079c5 */ /* 0x000fcc0000000000 */
[----:B------:R-:W-:Y:S03]  /*1c10*/  HGMMA.64x128x8.F32.TF32 R24, gdesc[UR12], R24, gsb0 ;  /* 0x05e000000c1879f0 */ /* 0x000fe60008002818 */
[----:B------:R-:W-:Y:S02]  /*1c20*/  WARPGROUP.DEPBAR.LE gsb0, 0x0 ;  /* 0x00008000000079c5 */ /* 0x000fe40000010000 */
[----:B------:R-:W-:-:S07]  /*1c30*/  WARPGROUP.ARRIVE ;  /* 0x00000000000079c5 */ /* 0x000fce0000000000 */
[----:B------:R-:W-:Y:S03]  /*1c40*/  HGMMA.64x128x8.F32.TF32 R24, gdesc[UR4], R24, gsb0 ;  /* 0x05e00000041879f0 */ /* 0x000fe60008002818 */
[----:B------:R-:W-:Y:S02]  /*1c50*/  WARPGROUP.DEPBAR.LE gsb0, 0x0 ;  /* 0x00008000000079c5 */ /* 0x000fe40000010000 */
[----:B------:R-:W-:Y:S05]  /*1c60*/  @!P2 BRA `(.L_x_18) ;  /* 0x00000008006ca947 */ /* 0x000fea0003800000 */
[----:B------:R-:W-:Y:S01]  /*1c70*/  UIADD3 UR13, UR42, 0x1, URZ ;  /* 0x000000012a0d7890 */ /* 0x000fe2000fffe03f */
[----:B01----:R-:W-:Y:S01]  /*1c80*/  IMAD.U32 R0, RZ, RZ, UR44 ;  /* 0x0000002cff007e24 */ /* 0x003fe2000f8e00ff */
[----:B------:R-:W-:Y:S02]  /*1c90*/  UMOV UR9, UR42 ;  /* 0x0000002a00097c82 */ /* 0x000fe40008000000 */
[----:B------:R-:W-:-:S04]  /*1ca0*/  UISETP.NE.AND UP0, UPT, UR13, 0x5, UPT ;  /* 0x000000050d00788c */ /* 0x000fc8000bf05270 */
[----:B------:R-:W-:Y:S02]  /*1cb0*/  USEL UR4, URZ, 0x1, UP0 ;  /* 0x000000013f047887 */ /* 0x000fe40008000000 */
[----:B------:R-:W-:Y:S02]  /*1cc0*/  USEL UR13, UR13, URZ, UP0 ;  /* 0x0000003f0d0d7287 */ /* 0x000fe40008000000 */
[----:B------:R-:W-:-:S06]  /*1cd0*/  ULOP3.LUT UR4, UR36, UR4, URZ, 0x3c, !UPT ;  /* 0x0000000424047292 */ /* 0x000fcc000f8e3c3f */
[----:B------:R-:W-:-:S07]  /*1ce0*/  IMAD.U32 R5, RZ, RZ, UR4 ;  /* 0x00000004ff057e24 */ /* 0x000fce000f8e00ff */
.L_x_25:
[----:B01----:R-:W-:Y:S05]  /*1cf0*/  @!P0 BRA `(.L_x_19) ;  /* 0x0000000000048947 */ /* 0x003fea0003800000 */
[----:B------:R-:W-:Y:S01]  /*1d00*/  BPT.TRAP 0x1 ;  /* 0x000000040000795c */ /* 0x000fe20000300000 */
.L_x_19:
[----:B------:R-:W0:Y:S01]  /*1d10*/  S2UR UR4, SR_CgaCtaId ;  /* 0x00000000000479c3 */ /* 0x000e220000008800 */
[----:B------:R-:W-:Y:S01]  /*1d20*/  UMOV UR10, 0x400 ;  /* 0x00000400000a7882 */ /* 0x000fe20000000000 */
[----:B------:R-:W-:Y:S01]  /*1d30*/  SHF.L.U32 R3, R5, 0x1f, RZ ;  /* 0x0000001f05037819 */ /* 0x000fe200000006ff */
[----:B0-----:R-:W-:-:S04]  /*1d40*/  ULEA UR10, UR4, UR10, 0x18 ;  /* 0x0000000a040a7291 */ /* 0x001fc8000f8ec03f */
[----:B------:R-:W-:-:S09]  /*1d50*/  ULEA UR4, UR13, UR10, 0x3 ;  /* 0x0000000a0d047291 */ /* 0x000fd2000f8e183f */
[----:B------:R0:W1:Y:S01]  /*1d60*/  SYNCS.PHASECHK.TRANS64.TRYWAIT P1, [UR4], R3 ;  /* 0x00000003ff0075a7 */ /* 0x0000620008020144 */
[----:B------:R-:W-:Y:S05]  /*1d70*/  @!P0 BRA `(.L_x_20) ;  /* 0x0000000000048947 */ /* 0x000fea0003800000 */
[----:B------:R-:W-:Y:S01]  /*1d80*/  BPT.TRAP 0x1 ;  /* 0x000000040000795c */ /* 0x000fe20000300000 */
.L_x_20:
[----:B-1----:R-:W-:Y:S05]  /*1d90*/  @P1 BRA `(.L_x_21) ;  /* 0x0000000000081947 */ /* 0x002fea0003800000 */
[----:B------:R-:W1:Y:S02]  /*1da0*/  SYNCS.PHASECHK.TRANS64.TRYWAIT P1, [UR4], R3 ;  /* 0x00000003ff0075a7 */ /* 0x000e640008020144 */
[----:B-1----:R-:W-:Y:S05]  /*1db0*/  @!P1 BRA `(.L_x_22) ;  /* 0x0000005c00949947 */ /* 0x002fea0003800000 */
.L_x_21:
[----:B------:R-:W-:Y:S01]  /*1dc0*/  ULEA UR12, UR13, UR8, 0xc ;  /* 0x000000080d0c7291 */ /* 0x000fe2000f8e603f */
[----:B------:R-:W-:Y:S01]  /*1dd0*/  WARPGROUP.ARRIVE ;  /* 0x00000000000079c5 */ /* 0x000fe20000000000 */
[----:B------:R-:W-:Y:S01]  /*1de0*/  ULEA UR11, UR13, UR45, 0xc ;  /* 0x0000002d0d0b7291 */ /* 0x000fe2000f8e603f */
[----:B------:R-:W-:Y:S01]  /*1df0*/  UMOV UR7, 0x40000040 ;  /* 0x4000004000077882 */ /* 0x000fe20000000000 */
[----:B------:R-:W-:-:S03]  /*1e00*/  UMOV UR5, 0x40000040 ;  /* 0x4000004000057882 */ /* 0x000fc60000000000 */
[----:B------:R-:W-:Y:S02]  /*1e10*/  UMOV UR6, UR12 ;  /* 0x0000000c00067c82 */ /* 0x000fe40008000000 */
[----:B------:R-:W-:Y:S02]  /*1e20*/  UMOV UR4, UR11 ;  /* 0x0000000b00047c82 */ /* 0x000fe40008000000 */
[----:B------:R-:W-:Y:S01]  /*1e30*/  HGMMA.64x128x8.F32.TF32 R24, gdesc[UR4], R24, gsb0 ;  /* 0x05e00000041879f0 */ /* 0x000fe20008002818 */
[----:B------:R-:W-:Y:S02]  /*1e40*/  UIADD3 UR6, UR12, 0x2, URZ ;  /* 0x000000020c067890 */ /* 0x000fe4000fffe03f */
[----:B------:R-:W-:Y:S01]  /*1e50*/  UIADD3 UR4, UR11, 0x2, URZ ;  /* 0x000000020b047890 */ /* 0x000fe2000fffe03f */
[----:B------:R-:W-:Y:S01]  /*1e60*/  UMOV UR7, 0x40000040 ;  /* 0x4000004000077882 */ /* 0x000fe20000000000 */
[----:B------:R-:W-:Y:S01]  /*1e70*/  UMOV UR5, 0x40000040 ;  /* 0x4000004000057882 */ /* 0x000fe20000000000 */
[----:B------:R-:W-:-:S02]  /*1e80*/  WARPGROUP.DEPBAR.LE gsb0, 0x0 ;  /* 0x00008000000079c5 */ /* 0x000fc40000010000 */
        /* <DEDUP_REMOVED lines=99> */
[----:B------:R-:W-:Y:S03]  /*24c0*/  HGMMA.64x128x8.F32.TF32 R24, gdesc[UR4], R24, gsb0 ;  /* 0x05e00000041879f0 */ /* 0x000fe60008002818 */
[----:B------:R-:W-:Y:S02]  /*24d0*/  WARPGROUP.DEPBAR.LE gsb0, 0x0 ;  /* 0x00008000000079c5 */ /* 0x000fe40000010000 */
[----:B------:R-:W-:Y:S05]  /*24e0*/  @!P0 BRA `(.L_x_23) ;  /* 0x0000000000048947 */ /* 0x000fea0003800000 */
[----:B------:R-:W-:Y:S01]  /*24f0*/  BPT.TRAP 0x1 ;  /* 0x000000040000795c */ /* 0x000fe20000300000 */
.L_x_23:
[----:B------:R-:W-:Y:S01]  /*2500*/  ULEA UR10, UR9, UR10, 0x3 ;  /* 0x0000000a090a7291 */ /* 0x000fe2000f8e183f */
[----:B------:R-:W-:-:S03]  /*2510*/  ISETP.GT.U32.AND P1, PT, R18, 0x1, PT ;  /* 0x000000011200780c */ /* 0x000fc60003f24070 */
[----:B------:R-:W-:-:S04]  /*2520*/  UIADD3 UR10, UR10, 0x28, URZ ;  /* 0x000000280a0a7890 */ /* 0x000fc8000fffe03f */
[----:B------:R-:W-:-:S09]  /*2530*/  UPRMT UR10, URZ, 0x654, UR10 ;  /* 0x000006543f0a7896 */ /* 0x000fd2000800000a */
[----:B------:R-:W-:Y:S01]  /*2540*/  SYNCS.ARRIVE.TRANS64.RED.A1T0 RZ, [UR10], RZ ;  /* 0x000000ffffff79a7 */ /* 0x000fe2000810040a */
[----:B------:R-:W-:Y:S05]  /*2550*/  @P1 BRA `(.L_x_24) ;  /* 0x0000000000041947 */ /* 0x000fea0003800000 */
[----:B------:R-:W-:Y:S01]  /*2560*/  BPT.TRAP 0x1 ;  /* 0x000000040000795c */ /* 0x000fe20000300000 */
.L_x_24:
[----:B------:R-:W-:Y:S01]  /*2570*/  UIADD3 UR13, UR13, 0x1, URZ ;  /* 0x000000010d0d7890 */ /* 0x000fe2000fffe03f */
[C---:B------:R-:W-:Y:S01]  /*2580*/  ISETP.GT.AND P1, PT, R0.reuse, 0x1, PT ;  /* 0x000000010000780c */ /* 0x040fe20003f24270 */
[----:B------:R-:W-:Y:S01]  /*2590*/  UIADD3 UR9, UR9, 0x1, URZ ;  /* 0x0000000109097890 */ /* 0x000fe2000fffe03f */
[----:B------:R-:W-:Y:S01]  /*25a0*/  VIADD R0, R0, 0xffffffff ;  /* 0xffffffff00007836 */ /* 0x000fe20000000000 */
[----:B------:R-:W-:Y:S02]  /*25b0*/  UISETP.NE.AND UP0, UPT, UR13, 0x5, UPT ;  /* 0x000000050d00788c */ /* 0x000fe4000bf05270 */
[----:B------:R-:W-:Y:S02]  /*25c0*/  UISETP.NE.AND UP1, UPT, UR9, 0x5, UPT ;  /* 0x000000050900788c */ /* 0x000fe4000bf25270 */
[----:B------:R-:W-:Y:S02]  /*25d0*/  USEL UR4, URZ, 0x1, UP0 ;  /* 0x000000013f047887 */ /* 0x000fe40008000000 */
[----:B------:R-:W-:-:S02]  /*25e0*/  USEL UR13, UR13, URZ, UP0 ;  /* 0x0000003f0d0d7287 */ /* 0x000fc40008000000 */
[----:B------:R-:W-:Y:S02]  /*25f0*/  USEL UR9, UR9, URZ, UP1 ;  /* 0x0000003f09097287 */ /* 0x000fe40008800000 */
[----:B------:R-:W-:Y:S01]  /*2600*/  LOP3.LUT R5, R5, UR4, RZ, 0x3c, !PT ;  /* 0x0000000405057c12 */ /* 0x000fe2000f8e3cff */
[----:B------:R-:W-:Y:S09]  /*2610*/  @P1 BRA `(.L_x_25) ;  /* 0xfffffff400b41947 */ /* 0x000ff2000383ffff */
.L_x_18:
[----:B01----:R-:W0:Y:S02]  /*2620*/  LDC R0, c[0x0][0x28c] ;  /* 0x0000a300ff007b82 */ /* 0x003e240000000800 */
[----:B0-----:R-:W-:-:S13]  /*2630*/  ISETP.GE.AND P1, PT, R0, 0x1, PT ;  /* 0x000000010000780c */ /* 0x001fda0003f26270 */
[----:B------:R-:W-:Y:S05]  /*2640*/  @!P1 BRA `(.L_x_26) ;  /* 0x0000000000409947 */ /* 0x000fea0003800000 */
[----:B------:R-:W-:Y:S05]  /*2650*/  @!P0 BRA `(.L_x_27) ;  /* 0x0000000000048947 */ /* 0x000fea0003800000 */
[----:B------:R-:W-:Y:S01]  /*2660*/  BPT.TRAP 0x1 ;  /* 0x000000040000795c */ /* 0x000fe20000300000 */
.L_x_27:
[----:B------:R-:W0:Y:S01]  /*2670*/  S2UR UR7, SR_CgaCtaId ;  /* 0x00000000000779c3 */ /* 0x000e220000008800 */
[----:B------:R-:W-:Y:S01]  /*2680*/  UIADD3 UR6, UR44, UR42, URZ ;  /* 0x0000002a2c067290 */ /* 0x000fe2000fffe03f */
[----:B------:R-:W-:-:S03]  /*2690*/  ISETP.GT.U32.AND P0, PT, R18, 0x1, PT ;  /* 0x000000011200780c */ /* 0x000fc60003f04070 */
[----:B------:R-:W-:-:S04]  /*26a0*/  UIMAD.WIDE.U32 UR4, UR6, -0x33333333, URZ ;  /* 0xcccccccd060478a5 */ /* 0x000fc8000f8e003f */
[----:B------:R-:W-:-:S03]  /*26b0*/  USHF.R.U32.HI UR4, URZ, 0x2, UR5 ;  /* 0x000000023f047899 */ /* 0x000fc60008011605 */
[----:B------:R-:W-:Y:S01]  /*26c0*/  UMOV UR5, 0x400 ;  /* 0x0000040000057882 */ /* 0x000fe20000000000 */
[----:B------:R-:W-:Y:S02]  /*26d0*/  UIMAD UR6, UR4, -0x5, UR6 ;  /* 0xfffffffb040678a4 */ /* 0x000fe4000f8e0206 */
[----:B0-----:R-:W-:-:S04]  /*26e0*/  ULEA UR5, UR7, UR5, 0x18 ;  /* 0x0000000507057291 */ /* 0x001fc8000f8ec03f */
[----:B------:R-:W-:-:S04]  /*26f0*/  ULEA UR6, UR6, UR5, 0x3 ;  /* 0x0000000506067291 */ /* 0x000fc8000f8e183f */
[----:B------:R-:W-:-:S04]  /*2700*/  UIADD3 UR6, UR6, 0x28, URZ ;  /* 0x0000002806067890 */ /* 0x000fc8000fffe03f */
[----:B------:R-:W-:-:S09]  /*2710*/  UPRMT UR6, URZ, 0x654, UR6 ;  /* 0x000006543f067896 */ /* 0x000fd20008000006 */
[----:B------:R-:W-:Y:S01]  /*2720*/  SYNCS.ARRIVE.TRANS64.RED.A1T0 RZ, [UR6], RZ ;  /* 0x000000ffffff79a7 */ /* 0x000fe20008100406 */
[----:B------:R-:W-:Y:S05]  /*2730*/  @P0 BRA `(.L_x_26) ;  /* 0x0000000000040947 */ /* 0x000fea0003800000 */
[----:B------:R-:W-:Y:S01]  /*2740*/  BPT.TRAP 0x1 ;  /* 0x000000040000795c */ /* 0x000fe20000300000 */
.L_x_26:
[----:B------:R-:W-:Y:S01]  /*2750*/  IMAD.SHL.U32 R6, R100, 0x80, RZ ;  /* 0x0000008064067824 */ /* 0x000fe200078e00ff */
[----:B------:R-:W-:Y:S01]  /*2760*/  UIADD3 UR42, UR43, UR42, URZ ;  /* 0x0000002a2b2a7290 */ /* 0x000fe2000fffe03f */
[----:B------:R-:W-:Y:S01]  /*2770*/  SHF.R.S32.HI R11, RZ, 0x1f, R99 ;  /* 0x0000001fff0b7819 */ /* 0x000fe20000011463 */
[----:B------:R-:W-:Y:S01]  /*2780*/  UISETP.GE.U32.AND UP1, UPT, UR43, 0x5, UPT ;  /* 0x000000052b00788c */ /* 0x000fe2000bf26070 */
[----:B------:R-:W-:Y:S01]  /*2790*/  IMAD.SHL.U32 R10, R101, 0x80, RZ ;  /* 0x00000080650a7824 */ /* 0x000fe200078e00ff */
[----:B------:R-:W-:Y:S01]  /*27a0*/  ULDC UR7, c[0x0][0x288] ;  /* 0x0000a20000077ab9 */ /* 0x000fe20000000800 */
[C---:B------:R-:W-:Y:S01]  /*27b0*/  LOP3.LUT R8, R6.reuse, 0x6, R93, 0xf8, !PT ;  /* 0x0000000606087812 */ /* 0x040fe200078ef85d */
[----:B------:R-:W-:Y:S01]  /*27c0*/  UISETP.GT.U32.AND UP0, UPT, UR42, 0x4, UPT ;  /* 0x000000042a00788c */ /* 0x000fe2000bf04070 */
[----:B------:R-:W-:Y:S01]  /*27d0*/  ISETP.GE.AND P0, PT, R6, UR7, PT ;  /* 0x0000000706007c0c */ /* 0x000fe2000bf06270 */
[----:B------:R-:W-:Y:S01]  /*27e0*/  ULDC.64 UR4, c[0x0][0x5d0] ;  /* 0x0001740000047ab9 */ /* 0x000fe20000000a00 */
[--C-:B------:R-:W-:Y:S01]  /*27f0*/  SHF.R.S32.HI R9, RZ, 0x1f, R8.reuse ;  /* 0x0000001fff097819 */ /* 0x100fe20000011408 */
[----:B------:R-:W-:Y:S01]  /*2800*/  ULDC UR10, c[0x0][0x284] ;  /* 0x0000a100000a7ab9 */ /* 0x000fe20000000800 */
[----:B------:R-:W-:Y:S01]  /*2810*/  IMAD R0, R11, UR4, RZ ;  /* 0x000000040b007c24 */ /* 0x000fe2000f8e02ff */
[----:B------:R-:W-:Y:S01]  /*2820*/  UISETP.LT.U32.AND UP0, UPT, UR43, 0x5, UP0 ;  /* 0x000000052b00788c */ /* 0x000fe20008701070 */
[----:B------:R-:W-:Y:S01]  /*2830*/  ISETP.GE.OR P0, PT, R10, UR10, P0 ;  /* 0x0000000a0a007c0c */ /* 0x000fe20008706670 */
[----:B------:R-:W-:Y:S01]  /*2840*/  IMAD.WIDE.U32 R4, R99, UR4, R8 ;  /* 0x0000000463047c25 */ /* 0x000fe2000f8e0008 */
[----:B------:R-:W-:Y:S01]  /*2850*/  ULDC.64 UR8, c[0x0][0x5c8] ;  /* 0x0001720000087ab9 */ /* 0x000fe20000000a00 */
[----:B------:R-:W-:-:S02]  /*2860*/  USEL UR6, URZ, 0x1, !UP0 ;  /* 0x000000013f067887 */ /* 0x000fc4000c000000 */
[----:B------:R-:W-:Y:S01]  /*2870*/  IMAD R3, R99, UR5, R0 ;  /* 0x0000000563037c24 */ /* 0x000fe2000f8e0200 */
[----:B------:R-:W-:Y:S01]  /*2880*/  @UP1 UIMAD.WIDE.U32 UR4, UR42, -0x33333333, URZ ;  /* 0xcccccccd2a0418a5 */ /* 0x000fe2000f8e003f */
[----:B------:R-:W-:Y:S01]  /*2890*/  IMAD.WIDE R100, R101, 0x80, R22 ;  /* 0x0000008065647825 */ /* 0x000fe200078e0216 */
[----:B------:R-:W-:Y:S02]  /*28a0*/  ULOP3.LUT UR36, UR36, UR6, URZ, 0x3c, !UPT ;  /* 0x0000000624247292 */ /* 0x000fe4000f8e3c3f */
[----:B------:R-:W-:Y:S01]  /*28b0*/  @UP1 USHF.R.U32.HI UR4, URZ, 0x2, UR5 ;  /* 0x000000023f041899 */ /* 0x000fe20008011605 */
[----:B------:R-:W-:Y:S02]  /*28c0*/  IMAD.IADD R5, R5, 0x1, R3 ;  /* 0x0000000105057824 */ /* 0x000fe400078e0203 */
[----:B------:R-:W-:Y:S01]  /*28d0*/  IMAD R3, R101, UR8, RZ ;  /* 0x0000000865037c24 */ /* 0x000fe2000f8e02ff */
[----:B------:R-:W-:Y:S01]  /*28e0*/  @UP1 ULOP3.LUT UR36, UR36, 0x1, UR4, 0x78, !UPT ;  /* 0x0000000124241892 */ /* 0x000fe2000f8e7804 */
[----:B------:R-:W-:-:S04]  /*28f0*/  IMAD.WIDE.U32 R102, R100, UR8, R4 ;  /* 0x0000000864667c25 */ /* 0x000fc8000f8e0004 */
[----:B------:R-:W-:Y:S02]  /*2900*/  IMAD R7, R100, UR9, R3 ;  /* 0x0000000964077c24 */ /* 0x000fe4000f8e0203 */
[----:B------:R-:W-:Y:S01]  /*2910*/  IMAD.MOV.U32 R0, RZ, RZ, -0x1 ;  /* 0xffffffffff007424 */ /* 0x000fe200078e00ff */
[----:B------:R-:W-:Y:S06]  /*2920*/  @P0 BRA `(.L_x_28) ;  /* 0x0000003400040947 */ /* 0x000fec0003800000 */
[----:B-----5:R-:W-:Y:S01]  /*2930*/  FSETP.NEU.AND P0, PT, R88, RZ, PT ;  /* 0x000000ff5800720b */ /* 0x020fe20003f0d000 */
[----:B------:R-:W-:Y:S01]  /*2940*/  IMAD.IADD R4, R89, 0x1, -R6 ;  /* 0x0000000159047824 */ /* 0x000fe200078e0a06 */
[----:B------:R-:W-:Y:S01]  /*2950*/  IADD3 R3, R97, -R10, RZ ;  /* 0x8000000a61037210 */ /* 0x000fe20007ffe0ff */
[----:B------:R-:W-:Y:S01]  /*2960*/  BSSY B0, `(.L_x_28) ;  /* 0x000033d000007945 */ /* 0x000fe20003800000 */
[----:B------:R-:W-:Y:S02]  /*2970*/  IMAD.IADD R111, R103, 0x1, R7 ;  /* 0x00000001676f7824 */ /* 0x000fe400078e0207 */
[----:B------:R-:W-:-:S04]  /*2980*/  ISETP.GT.AND P3, PT, R4, RZ, PT ;  /* 0x000000ff0400720c */ /* 0x000fc80003f64270 */
[----:B------:R-:W-:-:S03]  /*2990*/  ISETP.GT.AND P1, PT, R3, RZ, P3 ;  /* 0x000000ff0300720c */ /* 0x000fc60001f24270 */
[----:B------:R-:W-:Y:S10]  /*29a0*/  @!P0 BRA `(.L_x_29) ;  /* 0x0000002400208947 */ /* 0x000ff40003800000 */
[----:B------:R-:W0:Y:S01]  /*29b0*/  LDC.64 R104, c[0x0][0x5b8] ;  /* 0x00016e00ff687b82 */ /* 0x000e220000000a00 */
[----:B------:R-:W-:-:S07]  /*29c0*/  ULDC.64 UR4, c[0x0][0x5c0] ;  /* 0x0001700000047ab9 */ /* 0x000fce0000000a00 */
[----:B------:R-:W1:Y:S08]  /*29d0*/  LDC.64 R106, c[0x0][0x5b0] ;  /* 0x00016c00ff6a7b82 */ /* 0x000e700000000a00 */
[----:B------:R-:W2:Y:S01]  /*29e0*/  LDC.64 R108, c[0x0][0x5a8] ;  /* 0x00016a00ff6c7b82 */ /* 0x000ea20000000a00 */
[-C--:B0-----:R-:W-:Y:S02]  /*29f0*/  IMAD R6, R11, R104.reuse, RZ ;  /* 0x000000680b067224 */ /* 0x081fe400078e02ff */
[----:B------:R-:W-:-:S04]  /*2a00*/  IMAD.WIDE.U32 R12, R99, R104, R8 ;  /* 0x00000068630c7225 */ /* 0x000fc800078e0008 */
[----:B------:R-:W-:Y:S02]  /*2a10*/  IMAD R103, R99, R105, R6 ;  /* 0x0000006963677224 */ /* 0x000fe400078e0206 */
[-C--:B-1----:R-:W-:Y:S02]  /*2a20*/  IMAD R5, R101, R106.reuse, RZ ;  /* 0x0000006a65057224 */ /* 0x082fe400078e02ff */
[----:B------:R-:W-:Y:S02]  /*2a30*/  IMAD.IADD R13, R13, 0x1, R103 ;  /* 0x000000010d0d7824 */ /* 0x000fe400078e0267 */
[C---:B------:R-:W-:Y:S02]  /*2a40*/  IMAD R105, R100.reuse, R107, R5 ;  /* 0x0000006b64697224 */ /* 0x040fe400078e0205 */
[----:B------:R-:W-:-:S04]  /*2a50*/  IMAD.WIDE.U32 R6, R100, R106, R12 ;  /* 0x0000006a64067225 */ /* 0x000fc800078e000c */
[----:B------:R-:W-:Y:S01]  /*2a60*/  IMAD.IADD R5, R7, 0x1, R105 ;  /* 0x0000000107057824 */ /* 0x000fe200078e0269 */
[----:B--2---:R-:W-:-:S04]  /*2a70*/  LEA R14, P0, R6, R108, 0x2 ;  /* 0x0000006c060e7211 */ /* 0x004fc800078010ff */
[----:B------:R-:W-:-:S05]  /*2a80*/  LEA.HI.X R15, R6, R109, R5, 0x2, P0 ;  /* 0x0000006d060f7211 */ /* 0x000fca00000f1405 */
[----:B------:R0:W2:Y:S01]  /*2a90*/  @P1 LDG.E.LTC128B R5, desc[UR40][R14.64] ;  /* 0x000000280e051981 */ /* 0x0000a2000c1e1920 */
[----:B------:R-:W-:Y:S01]  /*2aa0*/  IMAD.WIDE.U32 R6, R100, R106, R8 ;  /* 0x0000006a64067225 */ /* 0x000fe200078e0008 */
[C---:B------:R-:W-:Y:S01]  /*2ab0*/  SHF.L.U64.HI R11, R106.reuse, 0x3, R107 ;  /* 0x000000036a0b7819 */ /* 0x040fe2000001026b */
[----:B------:R-:W-:Y:S01]  /*2ac0*/  BSSY B1, `(.L_x_30) ;  /* 0x0000016000017945 */ /* 0x000fe20003800000 */
[----:B------:R-:W-:Y:S01]  /*2ad0*/  ISETP.GT.AND P3, PT, R3, 0x8, P3 ;  /* 0x000000080300780c */ /* 0x000fe20001f64270 */
[----:B------:R-:W-:Y:S02]  /*2ae0*/  IMAD.IADD R7, R105, 0x1, R7 ;  /* 0x0000000169077824 */ /* 0x000fe400078e0207 */
[----:B------:R-:W-:Y:S02]  /*2af0*/  IMAD.SHL.U32 R10, R106, 0x8, RZ ;  /* 0x000000086a0a7824 */ /* 0x000fe400078e00ff */
[----:B------:R-:W-:-:S04]  /*2b00*/  IMAD.WIDE.U32 R20, R99, R104, R6 ;  /* 0x0000006863147225 */ /* 0x000fc800078e0006 */
[----:B------:R-:W-:Y:S01]  /*2b10*/  IMAD.WIDE.U32 R100, R100, R106, R10 ;  /* 0x0000006a64647225 */ /* 0x000fe200078e000a */
[----:B------:R-:W-:Y:S02]  /*2b20*/  LEA R10, P0, R102, UR4, 0x2 ;  /* 0x00000004660a7c11 */ /* 0x000fe4000f8010ff */
[----:B------:R-:W-:Y:S01]  /*2b30*/  LEA R6, P4, R20, R108, 0x2 ;  /* 0x0000006c14067211 */ /* 0x000fe200078810ff */
[----:B0-----:R-:W-:Y:S01]  /*2b40*/  IMAD.IADD R14, R103, 0x1, R21 ;  /* 0x00000001670e7824 */ /* 0x001fe200078e0215 */
[----:B------:R-:W-:Y:S01]  /*2b50*/  LEA.HI.X R11, R102, UR5, R111, 0x2, P0 ;  /* 0x00000005660b7c11 */ /* 0x000fe200080f146f */
[----:B------:R-:W-:Y:S01]  /*2b60*/  IMAD.IADD R105, R105, 0x1, R101 ;  /* 0x0000000169697824 */ /* 0x000fe200078e0265 */
[----:B------:R-:W-:Y:S02]  /*2b70*/  ISETP.GT.AND P0, PT, R4, 0x1, PT ;  /* 0x000000010400780c */ /* 0x000fe40003f04270 */
[----:B------:R-:W-:Y:S01]  /*2b80*/  IADD3 R15, P2, R12, R100, RZ ;  /* 0x000000640c0f7210 */ /* 0x000fe20007f5e0ff */
[----:B--2---:R-:W-:-:S04]  /*2b90*/  FMUL R7, R5, R88 ;  /* 0x0000005805077220 */ /* 0x004fc80000400000 */
[----:B------:R-:W-:Y:S01]  /*2ba0*/  FFMA R21, R24, R19, R7 ;  /* 0x0000001318157223 */ /* 0x000fe20000000007 */
[----:B------:R-:W-:Y:S01]  /*2bb0*/  LEA.HI.X R7, R20, R109, R14, 0x2, P4 ;  /* 0x0000006d14077211 */ /* 0x000fe200020f140e */
[----:B------:R-:W-:Y:S01]  /*2bc0*/  IMAD.X R20, R105, 0x1, R13, P2 ;  /* 0x0000000169147824 */ /* 0x000fe200010e060d */
[----:B------:R-:W-:Y:S02]  /*2bd0*/  ISETP.GT.AND P4, PT, R3, RZ, P0 ;  /* 0x000000ff0300720c */ /* 0x000fe40000784270 */
[----:B------:R0:W-:Y:S01]  /*2be0*/  @P1 STG.E desc[UR40][R10.64], R21 ;  /* 0x000000150a001986 */ /* 0x0001e2000c101928 */
[----:B------:R-:W-:-:S10]  /*2bf0*/  LEA R14, P1, R15, R108, 0x2 ;  /* 0x0000006c0f0e7211 */ /* 0x000fd400078210ff */
[----:B------:R-:W-:Y:S05]  /*2c00*/  @!P4 BRA `(.L_x_31) ;  /* 0x000000000004c947 */ /* 0x000fea0003800000 */
[----:B------:R1:W5:Y:S02]  /*2c10*/  LDG.E.LTC128B R5, desc[UR40][R6.64+0x4] ;  /* 0x0000042806057981 */ /* 0x000364000c1e1920 */
.L_x_31:
[----:B------:R-:W-:Y:S05]  /*2c20*/  BSYNC B1 ;  /* 0x0000000000017941 */ /* 0x000fea0003800000 */
.L_x_30:
[----:B-----5:R-:W-:Y:S01]  /*2c30*/  FMUL R12, R5, R88 ;  /* 0x00000058050c7220 */ /* 0x020fe20000400000 */
[----:B------:R-:W-:-:S03]  /*2c40*/  LEA.HI.X R15, R15, R109, R20, 0x2, P1 ;  /* 0x0000006d0f0f7211 */ /* 0x000fc600008f1414 */
[----:B------:R-:W-:Y:S01]  /*2c50*/  FFMA R101, R25, R19, R12 ;  /* 0x0000001319657223 */ /* 0x000fe2000000000c */
[----:B------:R-:W-:-:S04]  /*2c60*/  IMAD.MOV.U32 R25, RZ, RZ, R5 ;  /* 0x000000ffff197224 */ /* 0x000fc800078e0005 */
[----:B------:R2:W-:Y:S04]  /*2c70*/  @P4 STG.E desc[UR40][R10.64+0x4], R101 ;  /* 0x000004650a004986 */ /* 0x0005e8000c101928 */
[----:B------:R-:W3:Y:S01]  /*2c80*/  @P3 LDG.E.LTC128B R25, desc[UR40][R14.64] ;  /* 0x000000280e193981 */ /* 0x000ee2000c1e1920 */
[C---:B------:R-:W-:Y:S01]  /*2c90*/  SHF.L.U64.HI R13, R92.reuse, 0x2, R91 ;  /* 0x000000025c0d7819 */ /* 0x040fe2000001025b */
[----:B------:R-:W-:Y:S01]  /*2ca0*/  BSSY B1, `(.L_x_32) ;  /* 0x0000010000017945 */ /* 0x000fe20003800000 */
[----:B------:R-:W-:Y:S02]  /*2cb0*/  LEA R12, P2, R92, R10, 0x2 ;  /* 0x0000000a5c0c7211 */ /* 0x000fe400078410ff */
[----:B------:R-:W-:Y:S02]  /*2cc0*/  IADD3 R20, P1, R8, R100, RZ ;  /* 0x0000006408147210 */ /* 0x000fe40007f3e0ff */
[----:B------:R-:W-:Y:S01]  /*2cd0*/  ISETP.GT.AND P0, PT, R3, 0x8, P0 ;  /* 0x000000080300780c */ /* 0x000fe20000704270 */
[----:B------:R-:W-:-:S02]  /*2ce0*/  IMAD.X R13, R13, 0x1, R11, P2 ;  /* 0x000000010d0d7824 */ /* 0x000fc400010e060b */
[----:B0-----:R-:W-:Y:S01]  /*2cf0*/  IMAD.X R21, R9, 0x1, R105, P1 ;  /* 0x0000000109157824 */ /* 0x001fe200008e0669 */
[----:B------:R-:W-:Y:S01]  /*2d00*/  ISETP.GT.AND P1, PT, R4, 0x8, PT ;  /* 0x000000080400780c */ /* 0x000fe20003f24270 */
[----:B------:R-:W-:-:S04]  /*2d10*/  IMAD.WIDE.U32 R20, R99, R104, R20 ;  /* 0x0000006863147225 */ /* 0x000fc800078e0014 */
[----:B------:R-:W-:Y:S01]  /*2d20*/  IMAD.IADD R9, R103, 0x1, R21 ;  /* 0x0000000167097824 */ /* 0x000fe200078e0215 */
[----:B------:R-:W-:-:S04]  /*2d30*/  LEA R8, P4, R20, R108, 0x2 ;  /* 0x0000006c14087211 */ /* 0x000fc800078810ff */
[----:B------:R-:W-:Y:S01]  /*2d40*/  LEA.HI.X R9, R20, R109, R9, 0x2, P4 ;  /* 0x0000006d14097211 */ /* 0x000fe200020f1409 */
[----:B---3--:R-:W-:-:S04]  /*2d50*/  FMUL R5, R25, R88 ;  /* 0x0000005819057220 */ /* 0x008fc80000400000 */
[----:B------:R-:W-:-:S05]  /*2d60*/  FFMA R5, R26, R19, R5 ;  /* 0x000000131a057223 */ /* 0x000fca0000000005 */
[----:B------:R2:W-:Y:S01]  /*2d70*/  @P3 STG.E desc[UR40][R12.64], R5 ;  /* 0x000000050c003986 */ /* 0x0005e2000c101928 */
[----:B------:R-:W-:Y:S05]  /*2d80*/  @!P0 BRA `(.L_x_33) ;  /* 0x0000000000048947 */ /* 0x000fea0003800000 */
[----:B------:R0:W5:Y:S02]  /*2d90*/  LDG.E.LTC128B R25, desc[UR40][R8.64+0x4] ;  /* 0x0000042808197981 */ /* 0x000164000c1e1920 */
.L_x_33:
[----:B------:R-:W-:Y:S05]  /*2da0*/  BSYNC B1 ;  /* 0x0000000000017941 */ /* 0x000fea0003800000 */
.L_x_32:
[----:B-----5:R-:W-:Y:S01]  /*2db0*/  FMUL R14, R25, R88 ;  /* 0x00000058190e7220 */ /* 0x020fe20000400000 */
[----:B------:R-:W-:Y:S01]  /*2dc0*/  ISETP.GT.AND P3, PT, R3, RZ, P1 ;  /* 0x000000ff0300720c */ /* 0x000fe20000f64270 */
[----:B------:R-:W-:Y:S01]  /*2dd0*/  BSSY B1, `(.L_x_34) ;  /* 0x0000006000017945 */ /* 0x000fe20003800000 */
[----:B------:R-:W-:Y:S01]  /*2de0*/  ISETP.GT.AND P2, PT, R4, 0x9, PT ;  /* 0x000000090400780c */ /* 0x000fe20003f44270 */
[----:B------:R-:W-:-:S05]  /*2df0*/  FFMA R27, R27, R19, R14 ;  /* 0x000000131b1b7223 */ /* 0x000fca000000000e */
[----:B------:R3:W-:Y:S05]  /*2e00*/  @P0 STG.E desc[UR40][R12.64+0x4], R27 ;  /* 0x0000041b0c000986 */ /* 0x0007ea000c101928 */
[----:B------:R-:W-:Y:S05]  /*2e10*/  @!P3 BRA `(.L_x_35) ;  /* 0x000000000004b947 */ /* 0x000fea0003800000 */
[----:B------:R4:W5:Y:S02]  /*2e20*/  LDG.E.LTC128B R25, desc[UR40][R6.64+0x20] ;  /* 0x0000202806197981 */ /* 0x000964000c1e1920 */
.L_x_35:
[----:B------:R-:W-:Y:S05]  /*2e30*/  BSYNC B1 ;  /* 0x0000000000017941 */ /* 0x000fea0003800000 */
.L_x_34:
[----:B--2--5:R-:W-:Y:S01]  /*2e40*/  FMUL R5, R25, R88 ;  /* 0x0000005819057220 */ /* 0x024fe20000400000 */
[----:B------:R-:W-:Y:S01]  /*2e50*/  ISETP.GT.AND P0, PT, R3, RZ, P2 ;  /* 0x000000ff0300720c */ /* 0x000fe20001704270 */
[----:B------:R-:W-:Y:S02]  /*2e60*/  BSSY B1, `(.L_x_36) ;  /* 0x0000005000017945 */ /* 0x000fe40003800000 */
[----:B------:R-:W-:-:S05]  /*2e70*/  FFMA R5, R28, R19, R5 ;  /* 0x000000131c057223 */ /* 0x000fca0000000005 */
[----:B------:R2:W-:Y:S05]  /*2e80*/  @P3 STG.E desc[UR40][R10.64+0x20], R5 ;  /* 0x000020050a003986 */ /* 0x0005ea000c101928 */
[----:B------:R-:W-:Y:S05]  /*2e90*/  @!P0 BRA `(.L_x_37) ;  /* 0x0000000000048947 */ /* 0x000fea0003800000 */
[----:B------:R0:W5:Y:S02]  /*2ea0*/  LDG.E.LTC128B R25, desc[UR40][R6.64+0x24] ;  /* 0x0000242806197981 */ /* 0x000164000c1e1920 */
.L_x_37:
[----:B------:R-:W-:Y:S05]  /*2eb0*/  BSYNC B1 ;  /* 0x0000000000017941 */ /* 0x000fea0003800000 */
.L_x_36:
[----:B-----5:R-:W-:Y:S01]  /*2ec0*/  FMUL R14, R25, R88 ;  /* 0x00000058190e7220 */ /* 0x020fe20000400000 */
[----:B------:R-:W-:Y:S01]  /*2ed0*/  ISETP.GT.AND P1, PT, R3, 0x8, P1 ;  /* 0x000000080300780c */ /* 0x000fe20000f24270 */
[----:B------:R-:W-:Y:S02]  /*2ee0*/  BSSY B1, `(.L_x_38) ;  /* 0x0000005000017945 */ /* 0x000fe40003800000 */
[----:B------:R-:W-:-:S05]  /*2ef0*/  FFMA R29, R29, R19, R14 ;  /* 0x000000131d1d7223 */ /* 0x000fca000000000e */
[----:B------:R0:W-:Y:S05]  /*2f00*/  @P0 STG.E desc[UR40][R10.64+0x24], R29 ;  /* 0x0000241d0a000986 */ /* 0x0001ea000c101928 */
[----:B------:R-:W-:Y:S05]  /*2f10*/  @!P1 BRA `(.L_x_39) ;  /* 0x0000000000049947 */ /* 0x000fea0003800000 */
[----:B------:R0:W5:Y:S02]  /*2f20*/  LDG.E.LTC128B R25, desc[UR40][R8.64+0x20] ;  /* 0x0000202808197981 */ /* 0x000164000c1e1920 */
.L_x_39:
[----:B------:R-:W-:Y:S05]  /*2f30*/  BSYNC B1 ;  /* 0x0000000000017941 */ /* 0x000fea0003800000 */
.L_x_38:
[----:B--2--5:R-:W-:Y:S01]  /*2f40*/  FMUL R5, R25, R88 ;  /* 0x0000005819057220 */ /* 0x024fe20000400000 */
[----:B------:R-:W-:Y:S01]  /*2f50*/  ISETP.GT.AND P2, PT, R3, 0x8, P2 ;  /* 0x000000080300780c */ /* 0x000fe20001744270 */
[----:B------:R-:W-:Y:S01]  /*2f60*/  BSSY B1, `(.L_x_40) ;  /* 0x0000006000017945 */ /* 0x000fe20003800000 */
[----:B------:R-:W-:Y:S01]  /*2f70*/  ISETP.GT.AND P0, PT, R4, 0x10, PT ;  /* 0x000000100400780c */ /* 0x000fe20003f04270 */
[----:B------:R-:W-:-:S05]  /*2f80*/  FFMA R5, R30, R19, R5 ;  /* 0x000000131e057223 */ /* 0x000fca0000000005 */
[----:B------:R2:W-:Y:S05]  /*2f90*/  @P1 STG.E desc[UR40][R12.64+0x20], R5 ;  /* 0x000020050c001986 */ /* 0x0005ea000c101928 */
[----:B------:R-:W-:Y:S05]  /*2fa0*/  @!P2 BRA `(.L_x_41) ;  /* 0x000000000004a947 */ /* 0x000fea0003800000 */
[----:B------:R0:W5:Y:S02]  /*2fb0*/  LDG.E.LTC128B R25, desc[UR40][R8.64+0x24] ;  /* 0x0000242808197981 */ /* 0x000164000c1e1920 */
.L_x_41:
[----:B------:R-:W-:Y:S05]  /*2fc0*/  BSYNC B1 ;  /* 0x0000000000017941 */ /* 0x000fea0003800000 */
.L_x_40:
        /* <DEDUP_REMOVED lines=8> */
.L_x_43:
[----:B------:R-:W-:Y:S05]  /*3050*/  BSYNC B1 ;  /* 0x0000000000017941 */ /* 0x000fea0003800000 */
.L_x_42:
[----:B--2--5:R-:W-:Y:S01]  /*3060*/  FMUL R5, R25, R88 ;  /* 0x0000005819057220 */ /* 0x024fe20000400000 */
[----:B------:R-:W-:Y:S01]  /*3070*/  ISETP.GT.AND P2, PT, R3, RZ, P1 ;  /* 0x000000ff0300720c */ /* 0x000fe20000f44270 */
[----:B------:R-:W-:Y:S02]  /*3080*/  BSSY B1, `(.L_x_44) ;  /* 0x0000005000017945 */ /* 0x000fe40003800000 */
[----:B------:R-:W-:-:S05]  /*3090*/  FFMA R5, R32, R19, R5 ;  /* 0x0000001320057223 */ /* 0x000fca0000000005 */
[----:B------:R2:W-:Y:S05]  /*30a0*/  @P3 STG.E desc[UR40][R10.64+0x40], R5 ;  /* 0x000040050a003986 */ /* 0x0005ea000c101928 */
[----:B------:R-:W-:Y:S05]  /*30b0*/  @!P2 BRA `(.L_x_45) ;  /* 0x000000000004a947 */ /* 0x000fea0003800000 */
[----:B------:R0:W5:Y:S02]  /*30c0*/  LDG.E.LTC128B R25, desc[UR40][R6.64+0x44] ;  /* 0x0000442806197981 */ /* 0x000164000c1e1920 */
.L_x_45:
[----:B------:R-:W-:Y:S05]  /*30d0*/  BSYNC B1 ;  /* 0x0000000000017941 */ /* 0x000fea0003800000 */
.L_x_44:
[----:B-----5:R-:W-:Y:S01]  /*30e0*/  FMUL R14, R25, R88 ;  /* 0x00000058190e7220 */ /* 0x020fe20000400000 */
[----:B------:R-:W-:Y:S01]  /*30f0*/  ISETP.GT.AND P0, PT, R3, 0x8, P0 ;  /* 0x000000080300780c */ /* 0x000fe20000704270 */
[----:B------:R-:W-:Y:S02]  /*3100*/  BSSY B1, `(.L_x_46) ;  /* 0x0000005000017945 */ /* 0x000fe40003800000 */
[----:B------:R-:W-:-:S05]  /*3110*/  FFMA R33, R33, R19, R14 ;  /* 0x0000001321217223 */ /* 0x000fca000000000e */
[----:B------:R0:W-:Y:S05]  /*3120*/  @P2 STG.E desc[UR40][R10.64+0x44], R33 ;  /* 0x000044210a002986 */ /* 0x0001ea000c101928 */
[----:B------:R-:W-:Y:S05]  /*3130*/  @!P0 BRA `(.L_x_47) ;  /* 0x0000000000048947 */ /* 0x000fea0003800000 */
[----:B------:R0:W5:Y:S02]  /*3140*/  LDG.E.LTC128B R25, desc[UR40][R8.64+0x40] ;  /* 0x0000402808197981 */ /* 0x000164000c1e1920 */
.L_x_47:
[----:B------:R-:W-:Y:S05]  /*3150*/  BSYNC B1 ;  /* 0x0000000000017941 */ /* 0x000fea0003800000 */
.L_x_46:
        /* <DEDUP_REMOVED lines=8> */
.L_x_49:
[----:B------:R-:W-:Y:S05]  /*31e0*/  BSYNC B1 ;  /* 0x0000000000017941 */ /* 0x000fea0003800000 */
.L_x_48:
        /* <DEDUP_REMOVED lines=8> */
.L_x_51:
[----:B------:R-:W-:Y:S05]  /*3270*/  BSYNC B1 ;  /* 0x0000000000017941 */ /* 0x000fea0003800000 */
.L_x_50:
[----:B--2--5:R-:W-:Y:S01]  /*3280*/  FMUL R5, R25, R88 ;  /* 0x0000005819057220 */ /* 0x024fe20000400000 */
[----:B------:R-:W-:Y:S01]  /*3290*/  ISETP.GT.AND P1, PT, R3, RZ, P0 ;  /* 0x000000ff0300720c */ /* 0x000fe20000724270 */
[----:B------:R-:W-:Y:S02]  /*32a0*/  BSSY B1, `(.L_x_52) ;  /* 0x0000005000017945 */ /* 0x000fe40003800000 */
[----:B------:R-:W-:-:S05]  /*32b0*/  FFMA R5, R36, R19, R5 ;  /* 0x0000001324057223 */ /* 0x000fca0000000005 */
[----:B------:R2:W-:Y:S05]  /*32c0*/  @P3 STG.E desc[UR40][R10.64+0x60], R5 ;  /* 0x000060050a003986 */ /* 0x0005ea000c101928 */
[----:B------:R-:W-:Y:S05]  /*32d0*/  @!P1 BRA `(.L_x_53) ;  /* 0x0000000000049947 */ /* 0x000fea0003800000 */
[----:B------:R0:W5:Y:S02]  /*32e0*/  LDG.E.LTC128B R25, desc[UR40][R6.64+0x64] ;  /* 0x0000642806197981 */ /* 0x000164000c1e1920 */
.L_x_53:
[----:B------:R-:W-:Y:S05]  /*32f0*/  BSYNC B1 ;  /* 0x0000000000017941 */ /* 0x000fea0003800000 */
.L_x_52:
[----:B-----5:R-:W-:Y:S01]  /*3300*/  FMUL R14, R25, R88 ;  /* 0x00000058190e7220 */ /* 0x020fe20000400000 */
[----:B------:R-:W-:Y:S01]  /*3310*/  ISETP.GT.AND P2, PT, R3, 0x8, P2 ;  /* 0x000000080300780c */ /* 0x000fe20001744270 */
[----:B------:R-:W-:Y:S02]  /*3320*/  BSSY B1, `(.L_x_54) ;  /* 0x0000005000017945 */ /* 0x000fe40003800000 */
[----:B------:R-:W-:-:S05]  /*3330*/  FFMA R37, R37, R19, R14 ;  /* 0x0000001325257223 */ /* 0x000fca000000000e */
[----:B------:R0:W-:Y:S05]  /*3340*/  @P1 STG.E desc[UR40][R10.64+0x64], R37 ;  /* 0x000064250a001986 */ /* 0x0001ea000c101928 */
[----:B------:R-:W-:Y:S05]  /*3350*/  @!P2 BRA `(.L_x_55) ;  /* 0x000000000004a947 */ /* 0x000fea0003800000 */
[----:B------:R0:W5:Y:S02]  /*3360*/  LDG.E.LTC128B R25, desc[UR40][R8.64+0x60] ;  /* 0x0000602808197981 */ /* 0x000164000c1e1920 */
.L_x_55:
[----:B------:R-:W-:Y:S05]  /*3370*/  BSYNC B1 ;  /* 0x0000000000017941 */ /* 0x000fea0003800000 */
.L_x_54:
        /* <DEDUP_REMOVED lines=8> */
.L_x_57:
[----:B------:R-:W-:Y:S05]  /*3400*/  BSYNC B1 ;  /* 0x0000000000017941 */ /* 0x000fea0003800000 */
.L_x_56:
        /* <DEDUP_REMOVED lines=8> */
.L_x_59:
[----:B------:R-:W-:Y:S05]  /*3490*/  BSYNC B1 ;  /* 0x0000000000017941 */ /* 0x000fea0003800000 */
.L_x_58:
[----:B--2--5:R-:W-:Y:S01]  /*34a0*/  FMUL R5, R25, R88 ;  /* 0x0000005819057220 */ /* 0x024fe20000400000 */
[----:B------:R-:W-:Y:S01]  /*34b0*/  ISETP.GT.AND P0, PT, R3, RZ, P2 ;  /* 0x000000ff0300720c */ /* 0x000fe20001704270 */
[----:B------:R-:W-:Y:S02]  /*34c0*/  BSSY B1, `(.L_x_60) ;  /* 0x0000005000017945 */ /* 0x000fe40003800000 */
[----:B------:R-:W-:-:S05]  /*34d0*/  FFMA R5, R40, R19, R5 ;  /* 0x0000001328057223 */ /* 0x000fca0000000005 */
[----:B------:R2:W-:Y:S05]  /*34e0*/  @P3 STG.E desc[UR40][R10.64+0x80], R5 ;  /* 0x000080050a003986 */ /* 0x0005ea000c101928 */
[----:B------:R-:W-:Y:S05]  /*34f0*/  @!P0 BRA `(.L_x_61) ;  /* 0x0000000000048947 */ /* 0x000fea0003800000 */
[----:B------:R0:W5:Y:S02]  /*3500*/  LDG.E.LTC128B R25, desc[UR40][R6.64+0x84] ;  /* 0x0000842806197981 */ /* 0x000164000c1e1920 */
.L_x_61:
[----:B------:R-:W-:Y:S05]  /*3510*/  BSYNC B1 ;  /* 0x0000000000017941 */ /* 0x000fea0003800000 */
.L_x_60:
[----:B-----5:R-:W-:Y:S01]  /*3520*/  FMUL R14, R25, R88 ;  /* 0x00000058190e7220 */ /* 0x020fe20000400000 */
[----:B------:R-:W-:Y:S01]  /*3530*/  ISETP.GT.AND P1, PT, R3, 0x8, P1 ;  /* 0x000000080300780c */ /* 0x000fe20000f24270 */
[----:B------:R-:W-:Y:S02]  /*3540*/  BSSY B1, `(.L_x_62) ;  /* 0x0000005000017945 */ /* 0x000fe40003800000 */
[----:B------:R-:W-:-:S05]  /*3550*/  FFMA R41, R41, R19, R14 ;  /* 0x0000001329297223 */ /* 0x000fca000000000e */
[----:B------:R0:W-:Y:S05]  /*3560*/  @P0 STG.E desc[UR40][R10.64+0x84], R41 ;  /* 0x000084290a000986 */ /* 0x0001ea000c101928 */
[----:B------:R-:W-:Y:S05]  /*3570*/  @!P1 BRA `(.L_x_63) ;  /* 0x0000000000049947 */ /* 0x000fea0003800000 */
[----:B------:R0:W5:Y:S02]  /*3580*/  LDG.E.LTC128B R25, desc[UR40][R8.64+0x80] ;  /* 0x0000802808197981 */ /* 0x000164000c1e1920 */
.L_x_63:
[----:B------:R-:W-:Y:S05]  /*3590*/  BSYNC B1 ;  /* 0x0000000000017941 */ /* 0x000fea0003800000 */
.L_x_62:
        /* <DEDUP_REMOVED lines=8> */
.L_x_65:
[----:B------:R-:W-:Y:S05]  /*3620*/  BSYNC B1 ;  /* 0x0000000000017941 */ /* 0x000fea0003800000 */
.L_x_64:
        /* <DEDUP_REMOVED lines=8> */
.L_x_67:
[----:B------:R-:W-:Y:S05]  /*36b0*/  BSYNC B1 ;  /* 0x0000000000017941 */ /* 0x000fea0003800000 */
.L_x_66:
[----:B--2--5:R-:W-:Y:S01]  /*36c0*/  FMUL R5, R25, R88 ;  /* 0x0000005819057220 */ /* 0x024fe20000400000 */
[----:B------:R-:W-:Y:S01]  /*36d0*/  ISETP.GT.AND P2, PT, R3, RZ, P1 ;  /* 0x000000ff0300720c */ /* 0x000fe20000f44270 */
[----:B------:R-:W-:Y:S02]  /*36e0*/  BSSY B1, `(.L_x_68) ;  /* 0x0000005000017945 */ /* 0x000fe40003800000 */
[----:B------:R-:W-:-:S05]  /*36f0*/  FFMA R5, R44, R19, R5 ;  /* 0x000000132c057223 */ /* 0x000fca0000000005 */
[----:B------:R2:W-:Y:S05]  /*3700*/  @P3 STG.E desc[UR40][R10.64+0xa0], R5 ;  /* 0x0000a0050a003986 */ /* 0x0005ea000c101928 */
[----:B------:R-:W-:Y:S05]  /*3710*/  @!P2 BRA `(.L_x_69) ;  /* 0x000000000004a947 */ /* 0x000fea0003800000 */
[----:B------:R0:W5:Y:S02]  /*3720*/  LDG.E.LTC128B R25, desc[UR40][R6.64+0xa4] ;  /* 0x0000a42806197981 */ /* 0x000164000c1e1920 */
.L_x_69:
[----:B------:R-:W-:Y:S05]  /*3730*/  BSYNC B1 ;  /* 0x0000000000017941 */ /* 0x000fea0003800000 */
.L_x_68:
[----:B-----5:R-:W-:Y:S01]  /*3740*/  FMUL R14, R25, R88 ;  /* 0x00000058190e7220 */ /* 0x020fe20000400000 */
[----:B------:R-:W-:Y:S01]  /*3750*/  ISETP.GT.AND P0, PT, R3, 0x8, P0 ;  /* 0x000000080300780c */ /* 0x000fe20000704270 */
[----:B------:R-:W-:Y:S02]  /*3760*/  BSSY B1, `(.L_x_70) ;  /* 0x0000005000017945 */ /* 0x000fe40003800000 */
[----:B------:R-:W-:-:S05]  /*3770*/  FFMA R45, R45, R19, R14 ;  /* 0x000000132d2d7223 */ /* 0x000fca000000000e */
[----:B------:R0:W-:Y:S05]  /*3780*/  @P2 STG.E desc[UR40][R10.64+0xa4], R45 ;  /* 0x0000a42d0a002986 */ /* 0x0001ea000c101928 */
[----:B------:R-:W-:Y:S05]  /*3790*/  @!P0 BRA `(.L_x_71) ;  /* 0x0000000000048947 */ /* 0x000fea0003800000 */
[----:B------:R0:W5:Y:S02]  /*37a0*/  LDG.E.LTC128B R25, desc[UR40][R8.64+0xa0] ;  /* 0x0000a02808197981 */ /* 0x000164000c1e1920 */
.L_x_71:
[----:B------:R-:W-:Y:S05]  /*37b0*/  BSYNC B1 ;  /* 0x0000000000017941 */ /* 0x000fea0003800000 */
.L_x_70:
        /* <DEDUP_REMOVED lines=8> */
.L_x_73:
[----:B------:R-:W-:Y:S05]  /*3840*/  BSYNC B1 ;  /* 0x0000000000017941 */ /* 0x000fea0003800000 */
.L_x_72:
        /* <DEDUP_REMOVED lines=8> */
.L_x_75:
[----:B------:R-:W-:Y:S05]  /*38d0*/  BSYNC B1 ;  /* 0x0000000000017941 */ /* 0x000fea0003800000 */
.L_x_74:
[----:B--2--5:R-:W-:Y:S01]  /*38e0*/  FMUL R5, R25, R88 ;  /* 0x0000005819057220 */ /* 0x024fe20000400000 */
[----:B------:R-:W-:Y:S01]  /*38f0*/  ISETP.GT.AND P1, PT, R3, RZ, P0 ;  /* 0x000000ff0300720c */ /* 0x000fe20000724270 */
[----:B------:R-:W-:Y:S02]  /*3900*/  BSSY B1, `(.L_x_76) ;  /* 0x0000005000017945 */ /* 0x000fe40003800000 */
[----:B------:R-:W-:-:S05]  /*3910*/  FFMA R5, R48, R19, R5 ;  /* 0x0000001330057223 */ /* 0x000fca0000000005 */
[----:B------:R2:W-:Y:S05]  /*3920*/  @P3 STG.E desc[UR40][R10.64+0xc0], R5 ;  /* 0x0000c0050a003986 */ /* 0x0005ea000c101928 */
[----:B------:R-:W-:Y:S05]  /*3930*/  @!P1 BRA `(.L_x_77) ;  /* 0x0000000000049947 */ /* 0x000fea0003800000 */
[----:B------:R0:W5:Y:S02]  /*3940*/  LDG.E.LTC128B R25, desc[UR40][R6.64+0xc4] ;  /* 0x0000c42806197981 */ /* 0x000164000c1e1920 */
.L_x_77:
[----:B------:R-:W-:Y:S05]  /*3950*/  BSYNC B1 ;  /* 0x0000000000017941 */ /* 0x000fea0003800000 */
.L_x_76:
[----:B-----5:R-:W-:Y:S01]  /*3960*/  FMUL R14, R25, R88 ;  /* 0x00000058190e7220 */ /* 0x020fe20000400000 */
[----:B------:R-:W-:Y:S01]  /*3970*/  ISETP.GT.AND P2, PT, R3, 0x8, P2 ;  /* 0x000000080300780c */ /* 0x000fe20001744270 */
[----:B------:R-:W-:Y:S02]  /*3980*/  BSSY B1, `(.L_x_78) ;  /* 0x0000005000017945 */ /* 0x000fe40003800000 */
[----:B------:R-:W-:-:S05]  /*3990*/  FFMA R49, R49, R19, R14 ;  /* 0x0000001331317223 */ /* 0x000fca000000000e */
[----:B------:R0:W-:Y:S05]  /*39a0*/  @P1 STG.E desc[UR40][R10.64+0xc4], R49 ;  /* 0x0000c4310a001986 */ /* 0x0001ea000c101928 */
[----:B------:R-:W-:Y:S05]  /*39b0*/  @!P2 BRA `(.L_x_79) ;  /* 0x000000000004a947 */ /* 0x000fea0003800000 */
[----:B------:R0:W5:Y:S02]  /*39c0*/  LDG.E.LTC128B R25, desc[UR40][R8.64+0xc0] ;  /* 0x0000c02808197981 */ /* 0x000164000c1e1920 */
.L_x_79:
[----:B------:R-:W-:Y:S05]  /*39d0*/  BSYNC B1 ;  /* 0x0000000000017941 */ /* 0x000fea0003800000 */
.L_x_78:
        /* <DEDUP_REMOVED lines=8> */
.L_x_81:
[----:B------:R-:W-:Y:S05]  /*3a60*/  BSYNC B1 ;  /* 0x0000000000017941 */ /* 0x000fea0003800000 */
.L_x_80:
        /* <DEDUP_REMOVED lines=8> */
.L_x_83:
[----:B------:R-:W-:Y:S05]  /*3af0*/  BSYNC B1 ;  /* 0x0000000000017941 */ /* 0x000fea0003800000 */
.L_x_82:
[----:B--2--5:R-:W-:Y:S01]  /*3b00*/  FMUL R5, R25, R88 ;  /* 0x0000005819057220 */ /* 0x024fe20000400000 */
[----:B------:R-:W-:Y:S01]  /*3b10*/  ISETP.GT.AND P0, PT, R3, RZ, P2 ;  /* 0x000000ff0300720c */ /* 0x000fe20001704270 */
[----:B------:R-:W-:Y:S02]  /*3b20*/  BSSY B1, `(.L_x_84) ;  /* 0x0000005000017945 */ /* 0x000fe40003800000 */
[----:B------:R-:W-:-:S05]  /*3b30*/  FFMA R5, R52, R19, R5 ;  /* 0x0000001334057223 */ /* 0x000fca0000000005 */
[----:B------:R2:W-:Y:S05]  /*3b40*/  @P3 STG.E desc[UR40][R10.64+0xe0], R5 ;  /* 0x0000e0050a003986 */ /* 0x0005ea000c101928 */
[----:B------:R-:W-:Y:S05]  /*3b50*/  @!P0 BRA `(.L_x_85) ;  /* 0x0000000000048947 */ /* 0x000fea0003800000 */
[----:B------:R0:W5:Y:S02]  /*3b60*/  LDG.E.LTC128B R25, desc[UR40][R6.64+0xe4] ;  /* 0x0000e42806197981 */ /* 0x000164000c1e1920 */
.L_x_85:
[----:B------:R-:W-:Y:S05]  /*3b70*/  BSYNC B1 ;  /* 0x0000000000017941 */ /* 0x000fea0003800000 */
.L_x_84:
[----:B-----5:R-:W-:Y:S01]  /*3b80*/  FMUL R14, R25, R88 ;  /* 0x00000058190e7220 */ /* 0x020fe20000400000 */
[----:B------:R-:W-:Y:S01]  /*3b90*/  ISETP.GT.AND P1, PT, R3, 0x8, P1 ;  /* 0x000000080300780c */ /* 0x000fe20000f24270 */
[----:B------:R-:W-:Y:S02]  /*3ba0*/  BSSY B1, `(.L_x_86) ;  /* 0x0000005000017945 */ /* 0x000fe40003800000 */
[----:B------:R-:W-:-:S05]  /*3bb0*/  FFMA R53, R53, R19, R14 ;  /* 0x0000001335357223 */ /* 0x000fca000000000e */
[----:B------:R0:W-:Y:S05]  /*3bc0*/  @P0 STG.E desc[UR40][R10.64+0xe4], R53 ;  /* 0x0000e4350a000986 */ /* 0x0001ea000c101928 */
[----:B------:R-:W-:Y:S05]  /*3bd0*/  @!P1 BRA `(.L_x_87) ;  /* 0x0000000000049947 */ /* 0x000fea0003800000 */
[----:B------:R0:W5:Y:S02]  /*3be0*/  LDG.E.LTC128B R25, desc[UR40][R8.64+0xe0] ;  /* 0x0000e02808197981 */ /* 0x000164000c1e1920 */
.L_x_87:
[----:B------:R-:W-:Y:S05]  /*3bf0*/  BSYNC B1 ;  /* 0x0000000000017941 */ /* 0x000fea0003800000 */
.L_x_86:
        /* <DEDUP_REMOVED lines=8> */
.L_x_89:
[----:B------:R-:W-:Y:S05]  /*3c80*/  BSYNC B1 ;  /* 0x0000000000017941 */ /* 0x000fea0003800000 */
.L_x_88:
        /* <DEDUP_REMOVED lines=8> */
.L_x_91:
[----:B------:R-:W-:Y:S05]  /*3d10*/  BSYNC B1 ;  /* 0x0000000000017941 */ /* 0x000fea0003800000 */
.L_x_90:
[----:B--2--5:R-:W-:Y:S01]  /*3d20*/  FMUL R5, R25, R88 ;  /* 0x0000005819057220 */ /* 0x024fe20000400000 */
[----:B------:R-:W-:Y:S01]  /*3d30*/  ISETP.GT.AND P2, PT, R3, RZ, P1 ;  /* 0x000000ff0300720c */ /* 0x000fe20000f44270 */
[----:B------:R-:W-:Y:S02]  /*3d40*/  BSSY B1, `(.L_x_92) ;  /* 0x0000005000017945 */ /* 0x000fe40003800000 */
[----:B------:R-:W-:-:S05]  /*3d50*/  FFMA R5, R56, R19, R5 ;  /* 0x0000001338057223 */ /* 0x000fca0000000005 */
[----:B------:R2:W-:Y:S05]  /*3d60*/  @P3 STG.E desc[UR40][R10.64+0x100], R5 ;  /* 0x000100050a003986 */ /* 0x0005ea000c101928 */
[----:B------:R-:W-:Y:S05]  /*3d70*/  @!P2 BRA `(.L_x_93) ;  /* 0x000000000004a947 */ /* 0x000fea0003800000 */
[----:B------:R0:W5:Y:S02]  /*3d80*/  LDG.E.LTC128B R25, desc[UR40][R6.64+0x104] ;  /* 0x0001042806197981 */ /* 0x000164000c1e1920 */
.L_x_93:
[----:B------:R-:W-:Y:S05]  /*3d90*/  BSYNC B1 ;  /* 0x0000000000017941 */ /* 0x000fea0003800000 */
.L_x_92:
[----:B-----5:R-:W-:Y:S01]  /*3da0*/  FMUL R14, R25, R88 ;  /* 0x00000058190e7220 */ /* 0x020fe20000400000 */
[----:B------:R-:W-:Y:S01]  /*3db0*/  ISETP.GT.AND P0, PT, R3, 0x8, P0 ;  /* 0x000000080300780c */ /* 0x000fe20000704270 */
[----:B------:R-:W-:Y:S02]  /*3dc0*/  BSSY B1, `(.L_x_94) ;  /* 0x0000005000017945 */ /* 0x000fe40003800000 */
[----:B------:R-:W-:-:S05]  /*3dd0*/  FFMA R57, R57, R19, R14 ;  /* 0x0000001339397223 */ /* 0x000fca000000000e */
[----:B------:R0:W-:Y:S05]  /*3de0*/  @P2 STG.E desc[UR40][R10.64+0x104], R57 ;  /* 0x000104390a002986 */ /* 0x0001ea000c101928 */
[----:B------:R-:W-:Y:S05]  /*3df0*/  @!P0 BRA `(.L_x_95) ;  /* 0x0000000000048947 */ /* 0x000fea0003800000 */
[----:B------:R0:W5:Y:S02]  /*3e00*/  LDG.E.LTC128B R25, desc[UR40][R8.64+0x100] ;  /* 0x0001002808197981 */ /* 0x000164000c1e1920 */
.L_x_95:
[----:B------:R-:W-:Y:S05]  /*3e10*/  BSYNC B1 ;  /* 0x0000000000017941 */ /* 0x000fea0003800000 */
.L_x_94:
        /* <DEDUP_REMOVED lines=8> */
.L_x_97:
[----:B------:R-:W-:Y:S05]  /*3ea0*/  BSYNC B1 ;  /* 0x0000000000017941 */ /* 0x000fea0003800000 */
.L_x_96:
        /* <DEDUP_REMOVED lines=8> */
.L_x_99:
[----:B------:R-:W-:Y:S05]  /*3f30*/  BSYNC B1 ;  /* 0x0000000000017941 */ /* 0x000fea0003800000 */
.L_x_98:
[----:B--2--5:R-:W-:Y:S01]  /*3f40*/  FMUL R5, R25, R88 ;  /* 0x0000005819057220 */ /* 0x024fe20000400000 */
[----:B------:R-:W-:Y:S01]  /*3f50*/  ISETP.GT.AND P1, PT, R3, RZ, P0 ;  /* 0x000000ff0300720c */ /* 0x000fe20000724270 */
[----:B------:R-:W-:Y:S02]  /*3f60*/  BSSY B1, `(.L_x_100) ;  /* 0x0000005000017945 */ /* 0x000fe40003800000 */
[----:B------:R-:W-:-:S05]  /*3f70*/  FFMA R5, R60, R19, R5 ;  /* 0x000000133c057223 */ /* 0x000fca0000000005 */
[----:B------:R2:W-:Y:S05]  /*3f80*/  @P3 STG.E desc[UR40][R10.64+0x120], R5 ;  /* 0x000120050a003986 */ /* 0x0005ea000c101928 */
[----:B------:R-:W-:Y:S05]  /*3f90*/  @!P1 BRA `(.L_x_101) ;  /* 0x0000000000049947 */ /* 0x000fea0003800000 */
[----:B------:R0:W5:Y:S02]  /*3fa0*/  LDG.E.LTC128B R25, desc[UR40][R6.64+0x124] ;  /* 0x0001242806197981 */ /* 0x000164000c1e1920 */
.L_x_101:
[----:B------:R-:W-:Y:S05]  /*3fb0*/  BSYNC B1 ;  /* 0x0000000000017941 */ /* 0x000fea0003800000 */
.L_x_100:
[----:B-----5:R-:W-:Y:S01]  /*3fc0*/  FMUL R14, R25, R88 ;  /* 0x00000058190e7220 */ /* 0x020fe20000400000 */
[----:B------:R-:W-:Y:S01]  /*3fd0*/  ISETP.GT.AND P2, PT, R3, 0x8, P2 ;  /* 0x000000080300780c */ /* 0x000fe20001744270 */
[----:B------:R-:W-:Y:S02]  /*3fe0*/  BSSY B1, `(.L_x_102) ;  /* 0x0000005000017945 */ /* 0x000fe40003800000 */
[----:B------:R-:W-:-:S05]  /*3ff0*/  FFMA R61, R61, R19, R14 ;  /* 0x000000133d3d7223 */ /* 0x000fca000000000e */
[----:B------:R0:W-:Y:S05]  /*4000*/  @P1 STG.E desc[UR40][R10.64+0x124], R61 ;  /* 0x0001243d0a001986 */ /* 0x0001ea000c101928 */
[----:B------:R-:W-:Y:S05]  /*4010*/  @!P2 BRA `(.L_x_103) ;  /* 0x000000000004a947 */ /* 0x000fea0003800000 */
[----:B------:R0:W5:Y:S02]  /*4020*/  LDG.E.LTC128B R25, desc[UR40][R8.64+0x120] ;  /* 0x0001202808197981 */ /* 0x000164000c1e1920 */
.L_x_103:
[----:B------:R-:W-:Y:S05]  /*4030*/  BSYNC B1 ;  /* 0x0000000000017941 */ /* 0x000fea0003800000 */
.L_x_102:
        /* <DEDUP_REMOVED lines=8> */
.L_x_105:
[----:B------:R-:W-:Y:S05]  /*40c0*/  BSYNC B1 ;  /* 0x0000000000017941 */ /* 0x000fea0003800000 */
.L_x_104:
        /* <DEDUP_REMOVED lines=8> */
.L_x_107:
[----:B------:R-:W-:Y:S05]  /*4150*/  BSYNC B1 ;  /* 0x0000000000017941 */ /* 0x000fea0003800000 */
.L_x_106:
[----:B--2--5:R-:W-:Y:S01]  /*4160*/  FMUL R5, R25, R88 ;  /* 0x0000005819057220 */ /* 0x024fe20000400000 */
[----:B------:R-:W-:Y:S01]  /*4170*/  ISETP.GT.AND P0, PT, R3, RZ, P2 ;  /* 0x000000ff0300720c */ /* 0x000fe20001704270 */
[----:B------:R-:W-:Y:S02]  /*4180*/  BSSY B1, `(.L_x_108) ;  /* 0x0000005000017945 */ /* 0x000fe40003800000 */
[----:B------:R-:W-:-:S05]  /*4190*/  FFMA R5, R64, R19, R5 ;  /* 0x0000001340057223 */ /* 0x000fca0000000005 */
[----:B------:R2:W-:Y:S05]  /*41a0*/  @P3 STG.E desc[UR40][R10.64+0x140], R5 ;  /* 0x000140050a003986 */ /* 0x0005ea000c101928 */
[----:B------:R-:W-:Y:S05]  /*41b0*/  @!P0 BRA `(.L_x_109) ;  /* 0x0000000000048947 */ /* 0x000fea0003800000 */
[----:B------:R0:W5:Y:S02]  /*41c0*/  LDG.E.LTC128B R25, desc[UR40][R6.64+0x144] ;  /* 0x0001442806197981 */ /* 0x000164000c1e1920 */
.L_x_109:
[----:B------:R-:W-:Y:S05]  /*41d0*/  BSYNC B1 ;  /* 0x0000000000017941 */ /* 0x000fea0003800000 */
.L_x_108:
[----:B-----5:R-:W-:Y:S01]  /*41e0*/  FMUL R14, R25, R88 ;  /* 0x00000058190e7220 */ /* 0x020fe20000400000 */
[----:B------:R-:W-:Y:S01]  /*41f0*/  ISETP.GT.AND P1, PT, R3, 0x8, P1 ;  /* 0x000000080300780c */ /* 0x000fe20000f24270 */
[----:B------:R-:W-:Y:S02]  /*4200*/  BSSY B1, `(.L_x_110) ;  /* 0x0000005000017945 */ /* 0x000fe40003800000 */
[----:B------:R-:W-:-:S05]  /*4210*/  FFMA R65, R65, R19, R14 ;  /* 0x0000001341417223 */ /* 0x000fca000000000e */
[----:B------:R0:W-:Y:S05]  /*4220*/  @P0 STG.E desc[UR40][R10.64+0x144], R65 ;  /* 0x000144410a000986 */ /* 0x0001ea000c101928 */
[----:B------:R-:W-:Y:S05]  /*4230*/  @!P1 BRA `(.L_x_111) ;  /* 0x0000000000049947 */ /* 0x000fea0003800000 */
[----:B------:R0:W5:Y:S02]  /*4240*/  LDG.E.LTC128B R25, desc[UR40][R8.64+0x140] ;  /* 0x0001402808197981 */ /* 0x000164000c1e1920 */
.L_x_111:
[----:B------:R-:W-:Y:S05]  /*4250*/  BSYNC B1 ;  /* 0x0000000000017941 */ /* 0x000fea0003800000 */
.L_x_110:
        /* <DEDUP_REMOVED lines=8> */
.L_x_113:
[----:B------:R-:W-:Y:S05]  /*42e0*/  BSYNC B1 ;  /* 0x0000000000017941 */ /* 0x000fea0003800000 */
.L_x_112:
        /* <DEDUP_REMOVED lines=8> */
.L_x_115:
[----:B------:R-:W-:Y:S05]  /*4370*/  BSYNC B1 ;  /* 0x0000000000017941 */ /* 0x000fea0003800000 */
.L_x_114:
[----:B--2--5:R-:W-:Y:S01]  /*4380*/  FMUL R5, R25, R88 ;  /* 0x0000005819057220 */ /* 0x024fe20000400000 */
[----:B------:R-:W-:Y:S01]  /*4390*/  ISETP.GT.AND P2, PT, R3, RZ, P1 ;  /* 0x000000ff0300720c */ /* 0x000fe20000f44270 */
[----:B------:R-:W-:Y:S02]  /*43a0*/  BSSY B1, `(.L_x_116) ;  /* 0x0000005000017945 */ /* 0x000fe40003800000 */
[----:B------:R-:W-:-:S05]  /*43b0*/  FFMA R5, R68, R19, R5 ;  /* 0x0000001344057223 */ /* 0x000fca0000000005 */
[----:B------:R2:W-:Y:S05]  /*43c0*/  @P3 STG.E desc[UR40][R10.64+0x160], R5 ;  /* 0x000160050a003986 */ /* 0x0005ea000c101928 */
[----:B------:R-:W-:Y:S05]  /*43d0*/  @!P2 BRA `(.L_x_117) ;  /* 0x000000000004a947 */ /* 0x000fea0003800000 */
[----:B------:R0:W5:Y:S02]  /*43e0*/  LDG.E.LTC128B R25, desc[UR40][R6.64+0x164] ;  /* 0x0001642806197981 */ /* 0x000164000c1e1920 */
.L_x_117:
[----:B------:R-:W-:Y:S05]  /*43f0*/  BSYNC B1 ;  /* 0x0000000000017941 */ /* 0x000fea0003800000 */
.L_x_116:
[----:B-----5:R-:W-:Y:S01]  /*4400*/  FMUL R14, R25, R88 ;  /* 0x00000058190e7220 */ /* 0x020fe20000400000 */
[----:B------:R-:W-:Y:S01]  /*4410*/  ISETP.GT.AND P0, PT, R3, 0x8, P0 ;  /* 0x000000080300780c */ /* 0x000fe20000704270 */
[----:B------:R-:W-:Y:S02]  /*4420*/  BSSY B1, `(.L_x_118) ;  /* 0x0000005000017945 */ /* 0x000fe40003800000 */
[----:B------:R-:W-:-:S05]  /*4430*/  FFMA R69, R69, R19, R14 ;  /* 0x0000001345457223 */ /* 0x000fca000000000e */
[----:B------:R0:W-:Y:S05]  /*4440*/  @P2 STG.E desc[UR40][R10.64+0x164], R69 ;  /* 0x000164450a002986 */ /* 0x0001ea000c101928 */
[----:B------:R-:W-:Y:S05]  /*4450*/  @!P0 BRA `(.L_x_119) ;  /* 0x0000000000048947 */ /* 0x000fea0003800000 */
[----:B------:R0:W5:Y:S02]  /*4460*/  LDG.E.LTC128B R25, desc[UR40][R8.64+0x160] ;  /* 0x0001602808197981 */ /* 0x000164000c1e1920 */
.L_x_119:
[----:B------:R-:W-:Y:S05]  /*4470*/  BSYNC B1 ;  /* 0x0000000000017941 */ /* 0x000fea0003800000 */
.L_x_118:
        /* <DEDUP_REMOVED lines=8> */
.L_x_121:
[----:B------:R-:W-:Y:S05]  /*4500*/  BSYNC B1 ;  /* 0x0000000000017941 */ /* 0x000fea0003800000 */
.L_x_120:
        /* <DEDUP_REMOVED lines=8> */
.L_x_123:
[----:B------:R-:W-:Y:S05]  /*4590*/  BSYNC B1 ;  /* 0x0000000000017941 */ /* 0x000fea0003800000 */
.L_x_122:
[----:B--2--5:R-:W-:Y:S01]  /*45a0*/  FMUL R5, R25, R88 ;  /* 0x0000005819057220 */ /* 0x024fe20000400000 */
[----:B------:R-:W-:Y:S01]  /*45b0*/  ISETP.GT.AND P1, PT, R3, RZ, P0 ;  /* 0x000000ff0300720c */ /* 0x000fe20000724270 */
[----:B------:R-:W-:Y:S02]  /*45c0*/  BSSY B1, `(.L_x_124) ;  /* 0x0000005000017945 */ /* 0x000fe40003800000 */
[----:B------:R-:W-:-:S05]  /*45d0*/  FFMA R5, R72, R19, R5 ;  /* 0x0000001348057223 */ /* 0x000fca0000000005 */
[----:B------:R2:W-:Y:S05]  /*45e0*/  @P3 STG.E desc[UR40][R10.64+0x180], R5 ;  /* 0x000180050a003986 */ /* 0x0005ea000c101928 */
[----:B------:R-:W-:Y:S05]  /*45f0*/  @!P1 BRA `(.L_x_125) ;  /* 0x0000000000049947 */ /* 0x000fea0003800000 */
[----:B------:R0:W5:Y:S02]  /*4600*/  LDG.E.LTC128B R25, desc[UR40][R6.64+0x184] ;  /* 0x0001842806197981 */ /* 0x000164000c1e1920 */
.L_x_125:
[----:B------:R-:W-:Y:S05]  /*4610*/  BSYNC B1 ;  /* 0x0000000000017941 */ /* 0x000fea0003800000 */
.L_x_124:
[----:B-----5:R-:W-:Y:S01]  /*4620*/  FMUL R14, R25, R88 ;  /* 0x00000058190e7220 */ /* 0x020fe20000400000 */
[----:B------:R-:W-:Y:S01]  /*4630*/  ISETP.GT.AND P2, PT, R3, 0x8, P2 ;  /* 0x000000080300780c */ /* 0x000fe20001744270 */
[----:B------:R-:W-:Y:S02]  /*4640*/  BSSY B1, `(.L_x_126) ;  /* 0x0000005000017945 */ /* 0x000fe40003800000 */
[----:B------:R-:W-:-:S05]  /*4650*/  FFMA R73, R73, R19, R14 ;  /* 0x0000001349497223 */ /* 0x000fca000000000e */
[----:B------:R0:W-:Y:S05]  /*4660*/  @P1 STG.E desc[UR40][R10.64+0x184], R73 ;  /* 0x000184490a001986 */ /* 0x0001ea000c101928 */
[----:B------:R-:W-:Y:S05]  /*4670*/  @!P2 BRA `(.L_x_127) ;  /* 0x000000000004a947 */ /* 0x000fea0003800000 */
[----:B------:R0:W5:Y:S02]  /*4680*/  LDG.E.LTC128B R25, desc[UR40][R8.64+0x180] ;  /* 0x0001802808197981 */ /* 0x000164000c1e1920 */
.L_x_127:
[----:B------:R-:W-:Y:S05]  /*4690*/  BSYNC B1 ;  /* 0x0000000000017941 */ /* 0x000fea0003800000 */
.L_x_126:
        /* <DEDUP_REMOVED lines=8> */
.L_x_129:
[----:B------:R-:W-:Y:S05]  /*4720*/  BSYNC B1 ;  /* 0x0000000000017941 */ /* 0x000fea0003800000 */
.L_x_128:
        /* <DEDUP_REMOVED lines=8> */
.L_x_131:
[----:B------:R-:W-:Y:S05]  /*47b0*/  BSYNC B1 ;  /* 0x0000000000017941 */ /* 0x000fea0003800000 */
.L_x_130:
[----:B--2--5:R-:W-:Y:S01]  /*47c0*/  FMUL R5, R25, R88 ;  /* 0x0000005819057220 */ /* 0x024fe20000400000 */
[----:B------:R-:W-:Y:S01]  /*47d0*/  ISETP.GT.AND P0, PT, R3, RZ, P2 ;  /* 0x000000ff0300720c */ /* 0x000fe20001704270 */
[----:B------:R-:W-:Y:S02]  /*47e0*/  BSSY B1, `(.L_x_132) ;  /* 0x0000005000017945 */ /* 0x000fe40003800000 */
[----:B------:R-:W-:-:S05]  /*47f0*/  FFMA R5, R76, R19, R5 ;  /* 0x000000134c057223 */ /* 0x000fca0000000005 */
[----:B------:R2:W-:Y:S05]  /*4800*/  @P3 STG.E desc[UR40][R10.64+0x1a0], R5 ;  /* 0x0001a0050a003986 */ /* 0x0005ea000c101928 */
[----:B------:R-:W-:Y:S05]  /*4810*/  @!P0 BRA `(.L_x_133) ;  /* 0x0000000000048947 */ /* 0x000fea0003800000 */
[----:B------:R0:W5:Y:S02]  /*4820*/  LDG.E.LTC128B R25, desc[UR40][R6.64+0x1a4] ;  /* 0x0001a42806197981 */ /* 0x000164000c1e1920 */
.L_x_133:
[----:B------:R-:W-:Y:S05]  /*4830*/  BSYNC B1 ;  /* 0x0000000000017941 */ /* 0x000fea0003800000 */
.L_x_132:
[----:B-----5:R-:W-:Y:S01]  /*4840*/  FMUL R14, R25, R88 ;  /* 0x00000058190e7220 */ /* 0x020fe20000400000 */
[----:B------:R-:W-:Y:S01]  /*4850*/  ISETP.GT.AND P1, PT, R3, 0x8, P1 ;  /* 0x000000080300780c */ /* 0x000fe20000f24270 */
[----:B------:R-:W-:Y:S02]  /*4860*/  BSSY B1, `(.L_x_134) ;  /* 0x0000005000017945 */ /* 0x000fe40003800000 */
[----:B------:R-:W-:-:S05]  /*4870*/  FFMA R77, R77, R19, R14 ;  /* 0x000000134d4d7223 */ /* 0x000fca000000000e */
[----:B------:R0:W-:Y:S05]  /*4880*/  @P0 STG.E desc[UR40][R10.64+0x1a4], R77 ;  /* 0x0001a44d0a000986 */ /* 0x0001ea000c101928 */
[----:B------:R-:W-:Y:S05]  /*4890*/  @!P1 BRA `(.L_x_135) ;  /* 0x0000000000049947 */ /* 0x000fea0003800000 */
[----:B------:R0:W5:Y:S02]  /*48a0*/  LDG.E.LTC128B R25, desc[UR40][R8.64+0x1a0] ;  /* 0x0001a02808197981 */ /* 0x000164000c1e1920 */
.L_x_135:
[----:B------:R-:W-:Y:S05]  /*48b0*/  BSYNC B1 ;  /* 0x0000000000017941 */ /* 0x000fea0003800000 */
.L_x_134:
        /* <DEDUP_REMOVED lines=8> */
.L_x_137:
[----:B------:R-:W-:Y:S05]  /*4940*/  BSYNC B1 ;  /* 0x0000000000017941 */ /* 0x000fea0003800000 */
.L_x_136:
        /* <DEDUP_REMOVED lines=8> */
.L_x_139:
[----:B------:R-:W-:Y:S05]  /*49d0*/  BSYNC B1 ;  /* 0x0000000000017941 */ /* 0x000fea0003800000 */
.L_x_138:
[----:B--2--5:R-:W-:Y:S01]  /*49e0*/  FMUL R5, R25, R88 ;  /* 0x0000005819057220 */ /* 0x024fe20000400000 */
[----:B------:R-:W-:Y:S01]  /*49f0*/  ISETP.GT.AND P2, PT, R3, RZ, P1 ;  /* 0x000000ff0300720c */ /* 0x000fe20000f44270 */
[----:B------:R-:W-:Y:S02]  /*4a00*/  BSSY B1, `(.L_x_140) ;  /* 0x0000005000017945 */ /* 0x000fe40003800000 */
[----:B------:R-:W-:-:S05]  /*4a10*/  FFMA R5, R80, R19, R5 ;  /* 0x0000001350057223 */ /* 0x000fca0000000005 */
[----:B------:R2:W-:Y:S05]  /*4a20*/  @P3 STG.E desc[UR40][R10.64+0x1c0], R5 ;  /* 0x0001c0050a003986 */ /* 0x0005ea000c101928 */
[----:B------:R-:W-:Y:S05]  /*4a30*/  @!P2 BRA `(.L_x_141) ;  /* 0x000000000004a947 */ /* 0x000fea0003800000 */
[----:B------:R0:W5:Y:S02]  /*4a40*/  LDG.E.LTC128B R25, desc[UR40][R6.64+0x1c4] ;  /* 0x0001c42806197981 */ /* 0x000164000c1e1920 */
.L_x_141:
[----:B------:R-:W-:Y:S05]  /*4a50*/  BSYNC B1 ;  /* 0x0000000000017941 */ /* 0x000fea0003800000 */
.L_x_140:
[----:B-----5:R-:W-:Y:S01]  /*4a60*/  FMUL R14, R25, R88 ;  /* 0x00000058190e7220 */ /* 0x020fe20000400000 */
[----:B------:R-:W-:Y:S01]  /*4a70*/  ISETP.GT.AND P0, PT, R3, 0x8, P0 ;  /* 0x000000080300780c */ /* 0x000fe20000704270 */
[----:B------:R-:W-:Y:S02]  /*4a80*/  BSSY B1, `(.L_x_142) ;  /* 0x0000005000017945 */ /* 0x000fe40003800000 */
[----:B------:R-:W-:-:S05]  /*4a90*/  FFMA R81, R81, R19, R14 ;  /* 0x0000001351517223 */ /* 0x000fca000000000e */
[----:B------:R0:W-:Y:S05]  /*4aa0*/  @P2 STG.E desc[UR40][R10.64+0x1c4], R81 ;  /* 0x0001c4510a002986 */ /* 0x0001ea000c101928 */
[----:B------:R-:W-:Y:S05]  /*4ab0*/  @!P0 BRA `(.L_x_143) ;  /* 0x0000000000048947 */ /* 0x000fea0003800000 */
[----:B------:R0:W5:Y:S02]  /*4ac0*/  LDG.E.LTC128B R25, desc[UR40][R8.64+0x1c0] ;  /* 0x0001c02808197981 */ /* 0x000164000c1e1920 */
.L_x_143:
[----:B------:R-:W-:Y:S05]  /*4ad0*/  BSYNC B1 ;  /* 0x0000000000017941 */ /* 0x000fea0003800000 */
.L_x_142:
        /* <DEDUP_REMOVED lines=8> */
.L_x_145:
[----:B------:R-:W-:Y:S05]  /*4b60*/  BSYNC B1 ;  /* 0x0000000000017941 */ /* 0x000fea0003800000 */
.L_x_144:
[----:B-----5:R-:W-:Y:S01]  /*4b70*/  FMUL R14, R25, R88 ;  /* 0x00000058190e7220 */ /* 0x020fe20000400000 */
[----:B------:R-:W-:Y:S01]  /*4b80*/  ISETP.GT.AND P0, PT, R4, 0x79, PT ;  /* 0x000000790400780c */ /* 0x000fe20003f04270 */
[----:B------:R-:W-:Y:S01]  /*4b90*/  @P1 IMAD.MOV.U32 R4, RZ, RZ, R12 ;  /* 0x000000ffff041224 */ /* 0x000fe200078e000c */
[----:B------:R-:W-:Y:S01]  /*4ba0*/  ISETP.GT.AND P3, PT, R3, RZ, P2 ;  /* 0x000000ff0300720c */ /* 0x000fe20001764270 */
[----:B------:R-:W-:Y:S01]  /*4bb0*/  FFMA R83, R83, R19, R14 ;  /* 0x0000001353537223 */ /* 0x000fe2000000000e */
[----:B--2---:R-:W-:Y:S01]  /*4bc0*/  @P1 IMAD.MOV.U32 R5, RZ, RZ, R13 ;  /* 0x000000ffff051224 */ /* 0x004fe200078e000d */
[----:B------:R-:W-:Y:S04]  /*4bd0*/  BSSY B1, `(.L_x_146) ;  /* 0x0000004000017945 */ /* 0x000fe80003800000 */
[----:B------:R2:W-:Y:S06]  /*4be0*/  @P1 STG.E desc[UR40][R4.64+0x1c4], R83 ;  /* 0x0001c45304001986 */ /* 0x0005ec000c101928 */
[----:B------:R-:W-:Y:S05]  /*4bf0*/  @!P3 BRA `(.L_x_147) ;  /* 0x000000000004b947 */ /* 0x000fea0003800000 */
[----:B------:R0:W5:Y:S02]  /*4c00*/  LDG.E.LTC128B R25, desc[UR40][R6.64+0x1e0] ;  /* 0x0001e02806197981 */ /* 0x000164000c1e1920 */
.L_x_147:
[----:B------:R-:W-:Y:S05]  /*4c10*/  BSYNC B1 ;  /* 0x0000000000017941 */ /* 0x000fea0003800000 */
.L_x_146:
[----:B--2--5:R-:W-:Y:S01]  /*4c20*/  FMUL R5, R25, R88 ;  /* 0x0000005819057220 */ /* 0x024fe20000400000 */
[----:B------:R-:W-:Y:S01]  /*4c30*/  @P3 IMAD.MOV.U32 R4, RZ, RZ, R10 ;  /* 0x000000ffff043224 */ /* 0x000fe200078e000a */
[----:B------:R-:W-:Y:S01]  /*4c40*/  ISETP.GT.AND P1, PT, R3, RZ, P0 ;  /* 0x000000ff0300720c */ /* 0x000fe20000724270 */
[----:B------:R-:W-:Y:S01]  /*4c50*/  BSSY B1, `(.L_x_148) ;  /* 0x0000006000017945 */ /* 0x000fe20003800000 */
[----:B------:R-:W-:Y:S01]  /*4c60*/  FFMA R15, R84, R19, R5 ;  /* 0x00000013540f7223 */ /* 0x000fe20000000005 */
[----:B------:R-:W-:-:S05]  /*4c70*/  @P3 IMAD.MOV.U32 R5, RZ, RZ, R11 ;  /* 0x000000ffff053224 */ /* 0x000fca00078e000b */
[----:B------:R2:W-:Y:S05]  /*4c80*/  @P3 STG.E desc[UR40][R4.64+0x1e0], R15 ;  /* 0x0001e00f04003986 */ /* 0x0005ea000c101928 */
[----:B------:R-:W-:Y:S05]  /*4c90*/  @!P1 BRA `(.L_x_149) ;  /* 0x0000000000049947 */ /* 0x000fea0003800000 */
[----:B------:R0:W5:Y:S02]  /*4ca0*/  LDG.E.LTC128B R25, desc[UR40][R6.64+0x1e4] ;  /* 0x0001e42806197981 */ /* 0x000164000c1e1920 */
.L_x_149:
[----:B------:R-:W-:Y:S05]  /*4cb0*/  BSYNC B1 ;  /* 0x0000000000017941 */ /* 0x000fea0003800000 */
.L_x_148:
[----:B--2--5:R-:W-:Y:S01]  /*4cc0*/  FMUL R4, R25, R88 ;  /* 0x0000005819047220 */ /* 0x024fe20000400000 */
[----:B------:R-:W-:Y:S01]  /*4cd0*/  ISETP.GT.AND P2, PT, R3, 0x8, P2 ;  /* 0x000000080300780c */ /* 0x000fe20001744270 */
[----:B------:R-:W-:Y:S02]  /*4ce0*/  BSSY B1, `(.L_x_150) ;  /* 0x0000005000017945 */ /* 0x000fe40003800000 */
[----:B------:R-:W-:-:S05]  /*4cf0*/  FFMA R85, R85, R19, R4 ;  /* 0x0000001355557223 */ /* 0x000fca0000000004 */
[----:B------:R2:W-:Y:S05]  /*4d00*/  @P1 STG.E desc[UR40][R10.64+0x1e4], R85 ;  /* 0x0001e4550a001986 */ /* 0x0005ea000c101928 */
[----:B------:R-:W-:Y:S05]  /*4d10*/  @!P2 BRA `(.L_x_151) ;  /* 0x000000000004a947 */ /* 0x000fea0003800000 */
[----:B------:R0:W5:Y:S02]  /*4d20*/  LDG.E.LTC128B R25, desc[UR40][R8.64+0x1e0] ;  /* 0x0001e02808197981 */ /* 0x000164000c1e1920 */
.L_x_151:
[----:B------:R-:W-:Y:S05]  /*4d30*/  BSYNC B1 ;  /* 0x0000000000017941 */ /* 0x000fea0003800000 */
.L_x_150:
[----:B-----5:R-:W-:Y:S01]  /*4d40*/  FMUL R5, R25, R88 ;  /* 0x0000005819057220 */ /* 0x020fe20000400000 */
[----:B------:R-:W-:Y:S01]  /*4d50*/  @P2 IMAD.MOV.U32 R4, RZ, RZ, R12 ;  /* 0x000000ffff042224 */ /* 0x000fe200078e000c */
[----:B------:R-:W-:Y:S01]  /*4d60*/  ISETP.GT.AND P0, PT, R3, 0x8, P0 ;  /* 0x000000080300780c */ /* 0x000fe20000704270 */
[----:B------:R-:W-:Y:S01]  /*4d70*/  BSSY B1, `(.L_x_152) ;  /* 0x0000006000017945 */ /* 0x000fe20003800000 */
[----:B01--4-:R-:W-:Y:S01]  /*4d80*/  FFMA R7, R86, R19, R5 ;  /* 0x0000001356077223 */ /* 0x013fe20000000005 */
[----:B------:R-:W-:-:S05]  /*4d90*/  @P2 IMAD.MOV.U32 R5, RZ, RZ, R13 ;  /* 0x000000ffff052224 */ /* 0x000fca00078e000d */
[----:B------:R0:W-:Y:S05]  /*4da0*/  @P2 STG.E desc[UR40][R4.64+0x1e0], R7 ;  /* 0x0001e00704002986 */ /* 0x0001ea000c101928 */
[----:B------:R-:W-:Y:S05]  /*4db0*/  @!P0 BRA `(.L_x_153) ;  /* 0x0000000000048947 */ /* 0x000fea0003800000 */
[----:B------:R1:W5:Y:S02]  /*4dc0*/  LDG.E.LTC128B R25, desc[UR40][R8.64+0x1e4] ;  /* 0x0001e42808197981 */ /* 0x000364000c1e1920 */
.L_x_153:
[----:B------:R-:W-:Y:S05]  /*4dd0*/  BSYNC B1 ;  /* 0x0000000000017941 */ /* 0x000fea0003800000 */
.L_x_152:
[----:B0----5:R-:W-:-:S04]  /*4de0*/  FMUL R4, R25, R88 ;  /* 0x0000005819047220 */ /* 0x021fc80000400000 */
[----:B------:R-:W-:Y:S01]  /*4df0*/  FFMA R87, R87, R19, R4 ;  /* 0x0000001357577223 */ /* 0x000fe20000000004 */
[----:B------:R-:W-:Y:S06]  /*4e00*/  @!P0 BRA `(.L_x_154) ;  /* 0x0000000c00c88947 */ /* 0x000fec0003800000 */
[----:B------:R0:W-:Y:S01]  /*4e10*/  STG.E desc[UR40][R12.64+0x1e4], R87 ;  /* 0x0001e4570c007986 */ /* 0x0001e2000c101928 */
[----:B------:R-:W-:Y:S05]  /*4e20*/  BRA `(.L_x_154) ;  /* 0x0000000c00c07947 */ /* 0x000fea0003800000 */
.L_x_29:
[----:B------:R-:W-:Y:S01]  /*4e30*/  ISETP.GT.AND P0, PT, R4, 0x1, PT ;  /* 0x000000010400780c */ /* 0x000fe20003f04270 */
[----:B------:R-:W-:Y:S01]  /*4e40*/  ULDC.64 UR4, c[0x0][0x5c0] ;  /* 0x0001700000047ab9 */ /* 0x000fe20000000a00 */
[-C--:B------:R-:W-:Y:S01]  /*4e50*/  FMUL R5, R24, R19.reuse ;  /* 0x0000001318057220 */ /* 0x080fe20000400000 */
[C---:B------:R-:W-:Y:S01]  /*4e60*/  LEA R6, P4, R102.reuse, UR4, 0x2 ;  /* 0x0000000466067c11 */ /* 0x040fe2000f8810ff */
[-C--:B------:R-:W-:Y:S01]  /*4e70*/  FMUL R25, R25, R19.reuse ;  /* 0x0000001319197220 */ /* 0x080fe20000400000 */
[----:B------:R-:W-:Y:S01]  /*4e80*/  ISETP.GT.AND P2, PT, R3, RZ, P0 ;  /* 0x000000ff0300720c */ /* 0x000fe20000744270 */
[-C--:B------:R-:W-:Y:S01]  /*4e90*/  FMUL R27, R27, R19.reuse ;  /* 0x000000131b1b7220 */ /* 0x080fe20000400000 */
[----:B------:R-:W-:Y:S01]  /*4ea0*/  LEA.HI.X R7, R102, UR5, R111, 0x2, P4 ;  /* 0x0000000566077c11 */ /* 0x000fe2000a0f146f */
[-C--:B------:R-:W-:Y:S01]  /*4eb0*/  FMUL R11, R28, R19.reuse ;  /* 0x000000131c0b7220 */ /* 0x080fe20000400000 */
[----:B------:R-:W-:Y:S01]  /*4ec0*/  ISETP.GT.AND P3, PT, R3, 0x8, P3 ;  /* 0x000000080300780c */ /* 0x000fe20001f64270 */
[-C--:B------:R-:W-:Y:S01]  /*4ed0*/  FMUL R29, R29, R19.reuse ;  /* 0x000000131d1d7220 */ /* 0x080fe20000400000 */
[C---:B------:R-:W-:Y:S01]  /*4ee0*/  SHF.L.U64.HI R9, R92.reuse, 0x2, R91 ;  /* 0x000000025c097819 */ /* 0x040fe2000001025b */
[----:B------:R0:W-:Y:S01]  /*4ef0*/  @P1 STG.E desc[UR40][R6.64], R5 ;  /* 0x0000000506001986 */ /* 0x0001e2000c101928 */
[----:B------:R-:W-:Y:S01]  /*4f00*/  ISETP.GT.AND P0, PT, R3, 0x8, P0 ;  /* 0x000000080300780c */ /* 0x000fe20000704270 */
[-C--:B------:R-:W-:Y:S01]  /*4f10*/  FMUL R31, R31, R19.reuse ;  /* 0x000000131f1f7220 */ /* 0x080fe20000400000 */
[----:B------:R-:W-:Y:S01]  /*4f20*/  LEA R8, P1, R92, R6, 0x2 ;  /* 0x000000065c087211 */ /* 0x000fe200078210ff */
[-C--:B------:R-:W-:Y:S01]  /*4f30*/  FMUL R33, R33, R19.reuse ;  /* 0x0000001321217220 */ /* 0x080fe20000400000 */
[C---:B------:R-:W-:Y:S01]  /*4f40*/  ISETP.GT.AND P5, PT, R4.reuse, 0x8, PT ;  /* 0x000000080400780c */ /* 0x040fe20003fa4270 */
[----:B------:R-:W-:Y:S01]  /*4f50*/  @P2 STG.E desc[UR40][R6.64+0x4], R25 ;  /* 0x0000041906002986 */ /* 0x000fe2000c101928 */
[----:B------:R-:W-:Y:S01]  /*4f60*/  ISETP.GT.AND P4, PT, R4, 0x9, PT ;  /* 0x000000090400780c */ /* 0x000fe20003f84270 */
[----:B------:R-:W-:Y:S01]  /*4f70*/  IMAD.X R9, R9, 0x1, R7, P1 ;  /* 0x0000000109097824 */ /* 0x000fe200008e0607 */
[----:B------:R-:W-:Y:S01]  /*4f80*/  ISETP.GT.AND P2, PT, R3, RZ, P5 ;  /* 0x000000ff0300720c */ /* 0x000fe20002f44270 */
[-C--:B------:R-:W-:Y:S01]  /*4f90*/  FMUL R35, R35, R19.reuse ;  /* 0x0000001323237220 */ /* 0x080fe20000400000 */
[C---:B------:R-:W-:Y:S01]  /*4fa0*/  ISETP.GT.AND P1, PT, R3.reuse, RZ, P4 ;  /* 0x000000ff0300720c */ /* 0x040fe20002724270 */
[-C--:B0-----:R-:W-:Y:S01]  /*4fb0*/  FMUL R5, R26, R19.reuse ;  /* 0x000000131a057220 */ /* 0x081fe20000400000 */
[----:B------:R-:W-:Y:S01]  /*4fc0*/  ISETP.GT.AND P4, PT, R3, 0x8, P4 ;  /* 0x000000080300780c */ /* 0x000fe20002784270 */
[-C--:B------:R-:W-:Y:S01]  /*4fd0*/  FMUL R37, R37, R19.reuse ;  /* 0x0000001325257220 */ /* 0x080fe20000400000 */
[-C--:B------:R-:W-:Y:S01]  /*4fe0*/  FMUL R39, R39, R19.reuse ;  /* 0x0000001327277220 */ /* 0x080fe20000400000 */
[-C--:B------:R-:W-:Y:S01]  /*4ff0*/  FMUL R41, R41, R19.reuse ;  /* 0x0000001329297220 */ /* 0x080fe20000400000 */
[----:B------:R0:W-:Y:S01]  /*5000*/  @P3 STG.E desc[UR40][R8.64], R5 ;  /* 0x0000000508003986 */ /* 0x0001e2000c101928 */
[C---:B------:R-:W-:Y:S01]  /*5010*/  ISETP.GT.AND P3, PT, R4.reuse, 0x11, PT ;  /* 0x000000110400780c */ /* 0x040fe20003f64270 */
[-C--:B------:R-:W-:Y:S01]  /*5020*/  FMUL R43, R43, R19.reuse ;  /* 0x000000132b2b7220 */ /* 0x080fe20000400000 */
[-C--:B------:R-:W-:Y:S01]  /*5030*/  FMUL R45, R45, R19.reuse ;  /* 0x000000132d2d7220 */ /* 0x080fe20000400000 */
[----:B------:R-:W-:Y:S01]  /*5040*/  @P0 STG.E desc[UR40][R8.64+0x4], R27 ;  /* 0x0000041b08000986 */ /* 0x000fe2000c101928 */
[----:B------:R-:W-:Y:S01]  /*5050*/  ISETP.GT.AND P0, PT, R3, 0x8, P5 ;  /* 0x000000080300780c */ /* 0x000fe20002f04270 */
[-C--:B------:R-:W-:Y:S01]  /*5060*/  FMUL R47, R47, R19.reuse ;  /* 0x000000132f2f7220 */ /* 0x080fe20000400000 */
[----:B------:R-:W-:Y:S01]  /*5070*/  ISETP.GT.AND P5, PT, R4, 0x10, PT ;  /* 0x000000100400780c */ /* 0x000fe20003fa4270 */
[----:B------:R1:W-:Y:S01]  /*5080*/  @P2 STG.E desc[UR40][R6.64+0x20], R11 ;  /* 0x0000200b06002986 */ /* 0x0003e2000c101928 */
[-C--:B------:R-:W-:Y:S01]  /*5090*/  FMUL R49, R49, R19.reuse ;  /* 0x0000001331317220 */ /* 0x080fe20000400000 */
[-C--:B------:R-:W-:Y:S01]  /*50a0*/  FMUL R51, R51, R19.reuse ;  /* 0x0000001333337220 */ /* 0x080fe20000400000 */
[C---:B------:R-:W-:Y:S01]  /*50b0*/  ISETP.GT.AND P2, PT, R3.reuse, RZ, P5 ;  /* 0x000000ff0300720c */ /* 0x040fe20002f44270 */
[----:B------:R-:W-:Y:S01]  /*50c0*/  @P1 STG.E desc[UR40][R6.64+0x24], R29 ;  /* 0x0000241d06001986 */ /* 0x000fe2000c101928 */
[C---:B------:R-:W-:Y:S01]  /*50d0*/  ISETP.GT.AND P1, PT, R3.reuse, RZ, P3 ;  /* 0x000000ff0300720c */ /* 0x040fe20001f24270 */
[-C--:B0-----:R-:W-:Y:S01]  /*50e0*/  FMUL R5, R30, R19.reuse ;  /* 0x000000131e057220 */ /* 0x081fe20000400000 */
[----:B------:R-:W-:Y:S01]  /*50f0*/  ISETP.GT.AND P3, PT, R3, 0x8, P3 ;  /* 0x000000080300780c */ /* 0x000fe20001f64270 */
[-C--:B------:R-:W-:Y:S01]  /*5100*/  FMUL R53, R53, R19.reuse ;  /* 0x0000001335357220 */ /* 0x080fe20000400000 */
[-C--:B------:R-:W-:Y:S01]  /*5110*/  FMUL R55, R55, R19.reuse ;  /* 0x0000001337377220 */ /* 0x080fe20000400000 */
[-C--:B------:R-:W-:Y:S01]  /*5120*/  FMUL R57, R57, R19.reuse ;  /* 0x0000001339397220 */ /* 0x080fe20000400000 */
[----:B------:R0:W-:Y:S01]  /*5130*/  @P0 STG.E desc[UR40][R8.64+0x20], R5 ;  /* 0x0000200508000986 */ /* 0x0001e2000c101928 */
[-C--:B-1----:R-:W-:Y:S01]  /*5140*/  FMUL R11, R32, R19.reuse ;  /* 0x00000013200b7220 */ /* 0x082fe20000400000 */
[----:B------:R-:W-:Y:S01]  /*5150*/  ISETP.GT.AND P0, PT, R3, 0x8, P5 ;  /* 0x000000080300780c */ /* 0x000fe20002f04270 */
[-C--:B------:R-:W-:Y:S01]  /*5160*/  FMUL R59, R59, R19.reuse ;  /* 0x000000133b3b7220 */ /* 0x080fe20000400000 */
[----:B------:R-:W-:Y:S01]  /*5170*/  @P4 STG.E desc[UR40][R8.64+0x24], R31 ;  /* 0x0000241f08004986 */ /* 0x000fe2000c101928 */
[C---:B------:R-:W-:Y:S01]  /*5180*/  ISETP.GT.AND P5, PT, R4.reuse, 0x18, PT ;  /* 0x000000180400780c */ /* 0x040fe20003fa4270 */
[-C--:B------:R-:W-:Y:S01]  /*5190*/  FMUL R61, R61, R19.reuse ;  /* 0x000000133d3d7220 */ /* 0x080fe20000400000 */
[----:B------:R-:W-:Y:S01]  /*51a0*/  ISETP.GT.AND P4, PT, R4, 0x19, PT ;  /* 0x000000190400780c */ /* 0x000fe20003f84270 */
[----:B------:R1:W-:Y:S01]  /*51b0*/  @P2 STG.E desc[UR40][R6.64+0x40], R11 ;  /* 0x0000400b06002986 */ /* 0x0003e2000c101928 */
[----:B------:R-:W-:Y:S01]  /*51c0*/  ISETP.GT.AND P2, PT, R3, RZ, P5 ;  /* 0x000000ff0300720c */ /* 0x000fe20002f44270 */
[-C--:B------:R-:W-:Y:S01]  /*51d0*/  FMUL R63, R63, R19.reuse ;  /* 0x000000133f3f7220 */ /* 0x080fe20000400000 */
[-C--:B------:R-:W-:Y:S01]  /*51e0*/  FMUL R65, R65, R19.reuse ;  /* 0x0000001341417220 */ /* 0x080fe20000400000 */
        /* <DEDUP_REMOVED lines=32> */
[----:B------:R-:W-:Y:S01]  /*53f0*/  FMUL R87, R87, R19 ;  /* 0x0000001357577220 */ /* 0x000fe20000400000 */
[----:B------:R-:W-:Y:S01]  /*5400*/  ISETP.GT.AND P4, PT, R4, 0x29, PT ;  /* 0x000000290400780c */ /* 0x000fe20003f84270 */
[----:B------:R1:W-:Y:S01]  /*5410*/  @P2 STG.E desc[UR40][R6.64+0x80], R11 ;  /* 0x0000800b06002986 */ /* 0x0003e2000c101928 */
[----:B------:R-:W-:-:S03]  /*5420*/  ISETP.GT.AND P2, PT, R3, RZ, P5 ;  /* 0x000000ff0300720c */ /* 0x000fc60002f44270 */
[----:B------:R-:W-:Y:S01]  /*5430*/  @P1 STG.E desc[UR40][R6.64+0x84], R41 ;  /* 0x0000842906001986 */ /* 0x000fe2000c101928 */
[C---:B------:R-:W-:Y:S01]  /*5440*/  ISETP.GT.AND P1, PT, R3.reuse, RZ, P4 ;  /* 0x000000ff0300720c */ /* 0x040fe20002724270 */
[----:B0-----:R-:W-:Y:S01]  /*5450*/  FMUL R5, R42, R19 ;  /* 0x000000132a057220 */ /* 0x001fe20000400000 */
[----:B------:R-:W-:-:S04]  /*5460*/  ISETP.GT.AND P4, PT, R3, 0x8, P4 ;  /* 0x000000080300780c */ /* 0x000fc80002784270 */
[----:B------:R0:W-:Y:S01]  /*5470*/  @P0 STG.E desc[UR40][R8.64+0x80], R5 ;  /* 0x0000800508000986 */ /* 0x0001e2000c101928 */
[----:B-1----:R-:W-:Y:S01]  /*5480*/  FMUL R11, R44, R19 ;  /* 0x000000132c0b7220 */ /* 0x002fe20000400000 */
[C---:B------:R-:W-:Y:S02]  /*5490*/  ISETP.GT.AND P0, PT, R3.reuse, 0x8, P5 ;  /* 0x000000080300780c */ /* 0x040fe40002f04270 */
[----:B------:R-:W-:Y:S01]  /*54a0*/  @P3 STG.E desc[UR40][R8.64+0x84], R43 ;  /* 0x0000842b08003986 */ /* 0x000fe2000c101928 */
[C---:B------:R-:W-:Y:S02]  /*54b0*/  ISETP.GT.AND P5, PT, R4.reuse, 0x30, PT ;  /* 0x000000300400780c */ /* 0x040fe40003fa4270 */
        /* <DEDUP_REMOVED lines=21> */
[----:B------:R-:W-:Y:S02]  /*5610*/  ISETP.GT.AND P0, PT, R3, 0x8, P5 ;  /* 0x000000080300780c */ /* 0x000fe40002f04270 */
[----:B------:R-:W-:Y:S01]  /*5620*/  @P3 STG.E desc[UR40][R8.64+0xc4], R51 ;  /* 0x0000c43308003986 */ /* 0x000fe2000c101928 */
[----:B------:R-:W-:-:S03]  /*5630*/  ISETP.GT.AND P5, PT, R4, 0x40, PT ;  /* 0x000000400400780c */ /* 0x000fc60003fa4270 */
[----:B------:R1:W-:Y:S01]  /*5640*/  @P2 STG.E desc[UR40][R6.64+0xe0], R11 ;  /* 0x0000e00b06002986 */ /* 0x0003e2000c101928 */
[----:B------:R-:W-:-:S03]  /*5650*/  ISETP.GT.AND P3, PT, R3, RZ, P5 ;  /* 0x000000ff0300720c */ /* 0x000fc60002f64270 */
[----:B------:R-:W-:Y:S01]  /*5660*/  @P1 STG.E desc[UR40][R6.64+0xe4], R53 ;  /* 0x0000e43506001986 */ /* 0x000fe2000c101928 */
[----:B------:R-:W-:Y:S01]  /*5670*/  ISETP.GT.AND P1, PT, R4, 0x41, PT ;  /* 0x000000410400780c */ /* 0x000fe20003f24270 */
[----:B0-----:R-:W-:-:S03]  /*5680*/  FMUL R5, R54, R19 ;  /* 0x0000001336057220 */ /* 0x001fc60000400000 */
[C---:B------:R-:W-:Y:S02]  /*5690*/  ISETP.GT.AND P2, PT, R3.reuse, RZ, P1 ;  /* 0x000000ff0300720c */ /* 0x040fe40000f44270 */
[----:B------:R0:W-:Y:S01]  /*56a0*/  @P0 STG.E desc[UR40][R8.64+0xe0], R5 ;  /* 0x0000e00508000986 */ /* 0x0001e2000c101928 */
[-C--:B-1----:R-:W-:Y:S01]  /*56b0*/  FMUL R11, R56, R19.reuse ;  /* 0x00000013380b7220 */ /* 0x082fe20000400000 */
[C---:B------:R-:W-:Y:S02]  /*56c0*/  ISETP.GT.AND P0, PT, R3.reuse, 0x8, P5 ;  /* 0x000000080300780c */ /* 0x040fe40002f04270 */
[----:B------:R-:W-:Y:S01]  /*56d0*/  @P4 STG.E desc[UR40][R8.64+0xe4], R55 ;  /* 0x0000e43708004986 */ /* 0x000fe2000c101928 */
[C---:B------:R-:W-:Y:S02]  /*56e0*/  ISETP.GT.AND P1, PT, R3.reuse, 0x8, P1 ;  /* 0x000000080300780c */ /* 0x040fe40000f24270 */
[C---:B------:R-:W-:Y:S01]  /*56f0*/  ISETP.GT.AND P5, PT, R4.reuse, 0x48, PT ;  /* 0x000000480400780c */ /* 0x040fe20003fa4270 */
[----:B------:R1:W-:Y:S03]  /*5700*/  @P3 STG.E desc[UR40][R6.64+0x100], R11 ;  /* 0x0001000b06003986 */ /* 0x0003e6000c101928 */
[----:B------:R-:W-:Y:S01]  /*5710*/  ISETP.GT.AND P4, PT, R3, RZ, P5 ;  /* 0x000000ff0300720c */ /* 0x000fe20002f84270 */
[----:B------:R-:W-:Y:S01]  /*5720*/  @P2 STG.E desc[UR40][R6.64+0x104], R57 ;  /* 0x0001043906002986 */ /* 0x000fe2000c101928 */
[----:B------:R-:W-:Y:S01]  /*5730*/  ISETP.GT.AND P2, PT, R4, 0x49, PT ;  /* 0x000000490400780c */ /* 0x000fe20003f44270 */
[----:B0-----:R-:W-:-:S03]  /*5740*/  FMUL R5, R58, R19 ;  /* 0x000000133a057220 */ /* 0x001fc60000400000 */
[C---:B------:R-:W-:Y:S02]  /*5750*/  ISETP.GT.AND P3, PT, R3.reuse, RZ, P2 ;  /* 0x000000ff0300720c */ /* 0x040fe40001764270 */
[----:B------:R0:W-:Y:S01]  /*5760*/  @P0 STG.E desc[UR40][R8.64+0x100], R5 ;  /* 0x0001000508000986 */ /* 0x0001e2000c101928 */
[----:B-1----:R-:W-:Y:S01]  /*5770*/  FMUL R11, R60, R19 ;  /* 0x000000133c0b7220 */ /* 0x002fe20000400000 */
[C---:B------:R-:W-:Y:S02]  /*5780*/  ISETP.GT.AND P2, PT, R3.reuse, 0x8, P2 ;  /* 0x000000080300780c */ /* 0x040fe40001744270 */
[----:B------:R-:W-:Y:S01]  /*5790*/  @P1 STG.E desc[UR40][R8.64+0x104], R59 ;  /* 0x0001043b08001986 */ /* 0x000fe2000c101928 */
[----:B------:R-:W-:Y:S02]  /*57a0*/  ISETP.GT.AND P1, PT, R3, 0x8, P5 ;  /* 0x000000080300780c */ /* 0x000fe40002f24270 */
[C---:B------:R-:W-:Y:S01]  /*57b0*/  ISETP.GT.AND P5, PT, R4.reuse, 0x50, PT ;  /* 0x000000500400780c */ /* 0x040fe20003fa4270 */
[----:B------:R1:W-:Y:S01]  /*57c0*/  @P4 STG.E desc[UR40][R6.64+0x120], R11 ;  /* 0x0001200b06004986 */ /* 0x0003e2000c101928 */
[----:B------:R-:W-:-:S03]  /*57d0*/  ISETP.GT.AND P0, PT, R4, 0x51, PT ;  /* 0x000000510400780c */ /* 0x000fc60003f04270 */
[----:B------:R-:W-:Y:S01]  /*57e0*/  @P3 STG.E desc[UR40][R6.64+0x124], R61 ;  /* 0x0001243d06003986 */ /* 0x000fe2000c101928 */
[C---:B------:R-:W-:Y:S01]  /*57f0*/  ISETP.GT.AND P3, PT, R3.reuse, RZ, P5 ;  /* 0x000000ff0300720c */ /* 0x040fe20002f64270 */
[-C--:B0-----:R-:W-:Y:S01]  /*5800*/  FMUL R5, R62, R19.reuse ;  /* 0x000000133e057220 */ /* 0x081fe20000400000 */
[C---:B------:R-:W-:Y:S02]  /*5810*/  ISETP.GT.AND P4, PT, R3.reuse, RZ, P0 ;  /* 0x000000ff0300720c */ /* 0x040fe40000784270 */
[C---:B------:R-:W-:Y:S02]  /*5820*/  ISETP.GT.AND P0, PT, R3.reuse, 0x8, P0 ;  /* 0x000000080300780c */ /* 0x040fe40000704270 */
[----:B------:R0:W-:Y:S01]  /*5830*/  @P1 STG.E desc[UR40][R8.64+0x120], R5 ;  /* 0x0001200508001986 */ /* 0x0001e2000c101928 */
[----:B------:R-:W-:Y:S01]  /*5840*/  ISETP.GT.AND P1, PT, R3, 0x8, P5 ;  /* 0x000000080300780c */ /* 0x000fe20002f24270 */
[----:B-1----:R-:W-:Y:S02]  /*5850*/  FMUL R11, R64, R19 ;  /* 0x00000013400b7220 */ /* 0x002fe40000400000 */
[----:B------:R-:W-:Y:S01]  /*5860*/  @P2 STG.E desc[UR40][R8.64+0x124], R63 ;  /* 0x0001243f08002986 */ /* 0x000fe2000c101928 */
[----:B------:R-:W-:-:S03]  /*5870*/  ISETP.GT.AND P2, PT, R4, 0x58, PT ;  /* 0x000000580400780c */ /* 0x000fc60003f44270 */
[----:B------:R1:W-:Y:S01]  /*5880*/  @P3 STG.E desc[UR40][R6.64+0x140], R11 ;  /* 0x0001400b06003986 */ /* 0x0003e2000c101928 */
[C---:B------:R-:W-:Y:S02]  /*5890*/  ISETP.GT.AND P5, PT, R3.reuse, RZ, P2 ;  /* 0x000000ff0300720c */ /* 0x040fe400017a4270 */
[----:B------:R-:W-:Y:S01]  /*58a0*/  ISETP.GT.AND P3, PT, R4, 0x59, PT ;  /* 0x000000590400780c */ /* 0x000fe20003f64270 */
[-C--:B0-----:R-:W-:Y:S01]  /*58b0*/  FMUL R5, R66, R19.reuse ;  /* 0x0000001342057220 */ /* 0x081fe20000400000 */
[----:B------:R-:W-:Y:S01]  /*58c0*/  @P4 STG.E desc[UR40][R6.64+0x144], R65 ;  /* 0x0001444106004986 */ /* 0x000fe2000c101928 */
[C---:B------:R-:W-:Y:S02]  /*58d0*/  ISETP.GT.AND P2, PT, R3.reuse, 0x8, P2 ;  /* 0x000000080300780c */ /* 0x040fe40001744270 */
[C---:B------:R-:W-:Y:S01]  /*58e0*/  ISETP.GT.AND P4, PT, R3.reuse, RZ, P3 ;  /* 0x000000ff0300720c */ /* 0x040fe20001f84270 */
[----:B------:R0:W-:Y:S01]  /*58f0*/  @P1 STG.E desc[UR40][R8.64+0x140], R5 ;  /* 0x0001400508001986 */ /* 0x0001e2000c101928 */
[----:B------:R-:W-:Y:S01]  /*5900*/  ISETP.GT.AND P3, PT, R3, 0x8, P3 ;  /* 0x000000080300780c */ /* 0x000fe20001f64270 */
[----:B-1----:R-:W-:-:S02]  /*5910*/  FMUL R11, R68, R19 ;  /* 0x00000013440b7220 */ /* 0x002fc40000400000 */
[----:B------:R-:W-:Y:S01]  /*5920*/  @P0 STG.E desc[UR40][R8.64+0x144], R67 ;  /* 0x0001444308000986 */ /* 0x000fe2000c101928 */
[C---:B------:R-:W-:Y:S02]  /*5930*/  ISETP.GT.AND P0, PT, R4.reuse, 0x60, PT ;  /* 0x000000600400780c */ /* 0x040fe40003f04270 */
[----:B------:R-:W-:Y:S01]  /*5940*/  ISETP.GT.AND P1, PT, R4, 0x61, PT ;  /* 0x000000610400780c */ /* 0x000fe20003f24270 */
[----:B------:R1:W-:Y:S01]  /*5950*/  @P5 STG.E desc[UR40][R6.64+0x160], R11 ;  /* 0x0001600b06005986 */ /* 0x0003e2000c101928 */
[C---:B------:R-:W-:Y:S02]  /*5960*/  ISETP.GT.AND P5, PT, R3.reuse, RZ, P0 ;  /* 0x000000ff0300720c */ /* 0x040fe400007a4270 */
[C---:B------:R-:W-:Y:S01]  /*5970*/  ISETP.GT.AND P0, PT, R3.reuse, 0x8, P0 ;  /* 0x000000080300780c */ /* 0x040fe20000704270 */
[----:B0-----:R-:W-:Y:S01]  /*5980*/  FMUL R5, R70, R19 ;  /* 0x0000001346057220 */ /* 0x001fe20000400000 */
[----:B------:R-:W-:Y:S01]  /*5990*/  @P4 STG.E desc[UR40][R6.64+0x164], R69 ;  /* 0x0001644506004986 */ /* 0x000fe2000c101928 */
[----:B------:R-:W-:-:S02]  /*59a0*/  ISETP.GT.AND P4, PT, R3, RZ, P1 ;  /* 0x000000ff0300720c */ /* 0x000fc40000f84270 */
[----:B------:R-:W-:Y:S01]  /*59b0*/  ISETP.GT.AND P1, PT, R3, 0x8, P1 ;  /* 0x000000080300780c */ /* 0x000fe20000f24270 */
[----:B------:R0:W-:Y:S01]  /*59c0*/  @P2 STG.E desc[UR40][R8.64+0x160], R5 ;  /* 0x0001600508002986 */ /* 0x0001e2000c101928 */
[----:B------:R-:W-:Y:S01]  /*59d0*/  ISETP.GT.AND P2, PT, R4, 0x68, PT ;  /* 0x000000680400780c */ /* 0x000fe20003f44270 */
[----:B-1----:R-:W-:Y:S02]  /*59e0*/  FMUL R11, R72, R19 ;  /* 0x00000013480b7220 */ /* 0x002fe40000400000 */
[----:B------:R-:W-:Y:S01]  /*59f0*/  @P3 STG.E desc[UR40][R8.64+0x164], R71 ;  /* 0x0001644708003986 */ /* 0x000fe2000c101928 */
[----:B------:R-:W-:-:S03]  /*5a00*/  ISETP.GT.AND P3, PT, R4, 0x69, PT ;  /* 0x000000690400780c */ /* 0x000fc60003f64270 */
[----:B------:R1:W-:Y:S01]  /*5a10*/  @P5 STG.E desc[UR40][R6.64+0x180], R11 ;  /* 0x0001800b06005986 */ /* 0x0003e2000c101928 */
[C---:B------:R-:W-:Y:S02]  /*5a20*/  ISETP.GT.AND P5, PT, R3.reuse, RZ, P2 ;  /* 0x000000ff0300720c */ /* 0x040fe400017a4270 */
[C---:B------:R-:W-:Y:S01]  /*5a30*/  ISETP.GT.AND P2, PT, R3.reuse, 0x8, P2 ;  /* 0x000000080300780c */ /* 0x040fe20001744270 */
[-C--:B0-----:R-:W-:Y:S01]  /*5a40*/  FMUL R5, R74, R19.reuse ;  /* 0x000000134a057220 */ /* 0x081fe20000400000 */
[----:B------:R-:W-:Y:S01]  /*5a50*/  @P4 STG.E desc[UR40][R6.64+0x184], R73 ;  /* 0x0001844906004986 */ /* 0x000fe2000c101928 */
[C---:B------:R-:W-:Y:S02]  /*5a60*/  ISETP.GT.AND P4, PT, R3.reuse, RZ, P3 ;  /* 0x000000ff0300720c */ /* 0x040fe40001f84270 */
[----:B------:R-:W-:Y:S01]  /*5a70*/  ISETP.GT.AND P3, PT, R3, 0x8, P3 ;  /* 0x000000080300780c */ /* 0x000fe20001f64270 */
[----:B------:R0:W-:Y:S01]  /*5a80*/  @P0 STG.E desc[UR40][R8.64+0x180], R5 ;  /* 0x0001800508000986 */ /* 0x0001e2000c101928 */
[----:B------:R-:W-:Y:S01]  /*5a90*/  ISETP.GT.AND P0, PT, R4, 0x70, PT ;  /* 0x000000700400780c */ /* 0x000fe20003f04270 */
[----:B-1----:R-:W-:-:S02]  /*5aa0*/  FMUL R11, R76, R19 ;  /* 0x000000134c0b7220 */ /* 0x002fc40000400000 */
[----:B------:R-:W-:Y:S01]  /*5ab0*/  @P1 STG.E desc[UR40][R8.64+0x184], R75 ;  /* 0x0001844b08001986 */ /* 0x000fe2000c101928 */
[----:B------:R-:W-:-:S03]  /*5ac0*/  ISETP.GT.AND P1, PT, R4, 0x71, PT ;  /* 0x000000710400780c */ /* 0x000fc60003f24270 */
[----:B------:R1:W-:Y:S01]  /*5ad0*/  @P5 STG.E desc[UR40][R6.64+0x1a0], R11 ;  /* 0x0001a00b06005986 */ /* 0x0003e2000c101928 */
[C---:B------:R-:W-:Y:S02]  /*5ae0*/  ISETP.GT.AND P5, PT, R3.reuse, RZ, P0 ;  /* 0x000000ff0300720c */ /* 0x040fe400007a4270 */
[C---:B------:R-:W-:Y:S01]  /*5af0*/  ISETP.GT.AND P0, PT, R3.reuse, 0x8, P0 ;  /* 0x000000080300780c */ /* 0x040fe20000704270 */
[----:B------:R-:W-:Y:S01]  /*5b00*/  @P4 STG.E desc[UR40][R6.64+0x1a4], R77 ;  /* 0x0001a44d06004986 */ /* 0x000fe2000c101928 */
[-C--:B0-----:R-:W-:Y:S01]  /*5b10*/  FMUL R5, R78, R19.reuse ;  /* 0x000000134e057220 */ /* 0x081fe20000400000 */
[C---:B------:R-:W-:Y:S02]  /*5b20*/  ISETP.GT.AND P4, PT, R3.reuse, RZ, P1 ;  /* 0x000000ff0300720c */ /* 0x040fe40000f84270 */
[----:B------:R-:W-:Y:S02]  /*5b30*/  ISETP.GT.AND P1, PT, R3, 0x8, P1 ;  /* 0x000000080300780c */ /* 0x000fe40000f24270 */
[----:B------:R0:W-:Y:S01]  /*5b40*/  @P2 STG.E desc[UR40][R8.64+0x1a0], R5 ;  /* 0x0001a00508002986 */ /* 0x0001e2000c101928 */
[----:B------:R-:W-:Y:S01]  /*5b50*/  ISETP.GT.AND P2, PT, R4, 0x78, PT ;  /* 0x000000780400780c */ /* 0x000fe20003f44270 */
[----:B-1----:R-:W-:-:S02]  /*5b60*/  FMUL R11, R80, R19 ;  /* 0x00000013500b7220 */ /* 0x002fc40000400000 */
[----:B------:R-:W-:Y:S01]  /*5b70*/  @P3 STG.E desc[UR40][R8.64+0x1a4], R79 ;  /* 0x0001a44f08003986 */ /* 0x000fe2000c101928 */
[----:B------:R-:W-:Y:S01]  /*5b80*/  ISETP.GT.AND P3, PT, R4, 0x79, PT ;  /* 0x000000790400780c */ /* 0x000fe20003f64270 */
[----:B------:R-:W-:Y:S02]  /*5b90*/  @P5 IMAD.MOV.U32 R4, RZ, RZ, R6 ;  /* 0x000000ffff045224 */ /* 0x000fe400078e0006 */
[----:B0-----:R-:W-:-:S05]  /*5ba0*/  @P5 IMAD.MOV.U32 R5, RZ, RZ, R7 ;  /* 0x000000ffff055224 */ /* 0x001fca00078e0007 */
[----:B------:R0:W-:Y:S01]  /*5bb0*/  @P5 STG.E desc[UR40][R4.64+0x1c0], R11 ;  /* 0x0001c00b04005986 */ /* 0x0001e2000c101928 */
[C---:B------:R-:W-:Y:S02]  /*5bc0*/  ISETP.GT.AND P5, PT, R3.reuse, RZ, P3 ;  /* 0x000000ff0300720c */ /* 0x040fe40001fa4270 */
[----:B------:R-:W-:Y:S01]  /*5bd0*/  ISETP.GT.AND P3, PT, R3, 0x8, P3 ;  /* 0x000000080300780c */ /* 0x000fe20001f64270 */
[----:B0-----:R-:W-:Y:S02]  /*5be0*/  @P4 IMAD.MOV.U32 R4, RZ, RZ, R6 ;  /* 0x000000ffff044224 */ /* 0x001fe400078e0006 */
[----:B------:R-:W-:Y:S01]  /*5bf0*/  FMUL R11, R84, R19 ;  /* 0x00000013540b7220 */ /* 0x000fe20000400000 */
[----:B------:R-:W-:-:S05]  /*5c00*/  @P4 IMAD.MOV.U32 R5, RZ, RZ, R7 ;  /* 0x000000ffff054224 */ /* 0x000fca00078e0007 */
[----:B------:R0:W-:Y:S01]  /*5c10*/  @P4 STG.E desc[UR40][R4.64+0x1c4], R81 ;  /* 0x0001c45104004986 */ /* 0x0001e2000c101928 */
[C---:B------:R-:W-:Y:S02]  /*5c20*/  ISETP.GT.AND P4, PT, R3.reuse, RZ, P2 ;  /* 0x000000ff0300720c */ /* 0x040fe40001784270 */
[----:B------:R-:W-:Y:S01]  /*5c30*/  ISETP.GT.AND P2, PT, R3, 0x8, P2 ;  /* 0x000000080300780c */ /* 0x000fe20001744270 */
[----:B------:R-:W-:Y:S01]  /*5c40*/  FMUL R3, R82, R19 ;  /* 0x0000001352037220 */ /* 0x000fe20000400000 */
[----:B0-----:R-:W-:Y:S02]  /*5c50*/  @P0 IMAD.MOV.U32 R4, RZ, RZ, R8 ;  /* 0x000000ffff040224 */ /* 0x001fe400078e0008 */
[----:B------:R-:W-:-:S05]  /*5c60*/  @P0 IMAD.MOV.U32 R5, RZ, RZ, R9 ;  /* 0x000000ffff050224 */ /* 0x000fca00078e0009 */
[----:B------:R0:W-:Y:S02]  /*5c70*/  @P0 STG.E desc[UR40][R4.64+0x1c0], R3 ;  /* 0x0001c00304000986 */ /* 0x0001e4000c101928 */
[----:B0-----:R-:W-:Y:S02]  /*5c80*/  @P1 IMAD.MOV.U32 R4, RZ, RZ, R8 ;  /* 0x000000ffff041224 */ /* 0x001fe400078e0008 */
[----:B------:R-:W-:-:S05]  /*5c90*/  @P1 IMAD.MOV.U32 R5, RZ, RZ, R9 ;  /* 0x000000ffff051224 */ /* 0x000fca00078e0009 */
[----:B------:R0:W-:Y:S02]  /*5ca0*/  @P1 STG.E desc[UR40][R4.64+0x1c4], R83 ;  /* 0x0001c45304001986 */ /* 0x0001e4000c101928 */
[----:B0-----:R-:W-:Y:S02]  /*5cb0*/  @P4 IMAD.MOV.U32 R4, RZ, RZ, R6 ;  /* 0x000000ffff044224 */ /* 0x001fe400078e0006 */
[----:B------:R-:W-:-:S05]  /*5cc0*/  @P4 IMAD.MOV.U32 R5, RZ, RZ, R7 ;  /* 0x000000ffff054224 */ /* 0x000fca00078e0007 */
[----:B------:R0:W-:Y:S04]  /*5cd0*/  @P4 STG.E desc[UR40][R4.64+0x1e0], R11 ;  /* 0x0001e00b04004986 */ /* 0x0001e8000c101928 */
[----:B------:R4:W-:Y:S01]  /*5ce0*/  @P5 STG.E desc[UR40][R6.64+0x1e4], R85 ;  /* 0x0001e45506005986 */ /* 0x0009e2000c101928 */
[----:B0-----:R-:W-:Y:S02]  /*5cf0*/  @P2 IMAD.MOV.U32 R4, RZ, RZ, R8 ;  /* 0x000000ffff042224 */ /* 0x001fe400078e0008 */
[----:B------:R-:W-:-:S05]  /*5d00*/  @P2 IMAD.MOV.U32 R5, RZ, RZ, R9 ;  /* 0x000000ffff052224 */ /* 0x000fca00078e0009 */
[----:B------:R4:W-:Y:S04]  /*5d10*/  @P2 STG.E desc[UR40][R4.64+0x1e0], R13 ;  /* 0x0001e00d04002986 */ /* 0x0009e8000c101928 */
[----:B------:R4:W-:Y:S02]  /*5d20*/  @P3 STG.E desc[UR40][R8.64+0x1e4], R87 ;  /* 0x0001e45708003986 */ /* 0x0009e4000c101928 */
.L_x_154:
[----:B------:R-:W-:Y:S05]  /*5d30*/  BSYNC B0 ;  /* 0x0000000000007941 */ /* 0x000fea0003800000 */
.L_x_28:
[----:B------:R-:W-:Y:S01]  /*5d40*/  IADD3 R16, P0, R16, UR38, RZ ;  /* 0x0000002610107c10 */ /* 0x000fe2000ff1e0ff */
[----:B------:R-:W-:Y:S01]  /*5d50*/  ULDC.64 UR4, c[0x0][0x650] ;  /* 0x0001940000047ab9 */ /* 0x000fe20000000a00 */
[----:B------:R-:W-:Y:S01]  /*5d60*/  PRMT R3, RZ, 0x7610, R3 ;  /* 0x00007610ff037816 */ /* 0x000fe20000000003 */
[----:B------:R-:W-:Y:S01]  /*5d70*/  IMAD.MOV.U32 R100, RZ, RZ, -0x1 ;  /* 0xffffffffff647424 */ /* 0x000fe200078e00ff */
[----:B------:R-:W-:Y:S01]  /*5d80*/  IADD3.X R17, R17, UR37, RZ, P0, !PT ;  /* 0x0000002511117c10 */ /* 0x000fe200087fe4ff */
[----:B------:R-:W-:Y:S01]  /*5d90*/  IMAD.MOV.U32 R99, RZ, RZ, -0x1 ;  /* 0xffffffffff637424 */ /* 0x000fe200078e00ff */
[----:B------:R-:W-:-:S04]  /*5da0*/  ISETP.GE.U32.AND P0, PT, R16, UR4, PT ;  /* 0x0000000410007c0c */ /* 0x000fc8000bf06070 */
[----:B------:R-:W-:-:S13]  /*5db0*/  ISETP.GE.U32.AND.EX P0, PT, R17, UR5, PT, P0 ;  /* 0x0000000511007c0c */ /* 0x000fda000bf06100 */
[----:B------:R-:W-:Y:S05]  /*5dc0*/  @P0 BRA `(.L_x_155) ;  /* 0x00000004004c0947 */ /* 0x000fea0003800000 */
[----:B--2---:R-:W2:Y:S01]  /*5dd0*/  LDC.64 R10, c[0x0][0x628] ;  /* 0x00018a00ff0a7b82 */ /* 0x004ea20000000a00 */
[----:B0--3--:R-:W0:Y:S01]  /*5de0*/  S2R R12, SR_CTAID.X ;  /* 0x00000000000c7919 */ /* 0x009e220000002500 */
[----:B-1--4-:R-:W-:Y:S02]  /*5df0*/  IMAD.MOV.U32 R8, RZ, RZ, R16 ;  /* 0x000000ffff087224 */ /* 0x012fe400078e0010 */
[----:B------:R-:W-:Y:S01]  /*5e00*/  IMAD.MOV.U32 R9, RZ, RZ, R17 ;  /* 0x000000ffff097224 */ /* 0x000fe200078e0011 */
[----:B------:R-:W1:Y:S03]  /*5e10*/  S2R R20, SR_CTAID.Y ;  /* 0x0000000000147919 */ /* 0x000e660000002600 */
[----:B------:R-:W3:Y:S08]  /*5e20*/  LDC R0, c[0x0][0x630] ;  /* 0x00018c00ff007b82 */ /* 0x000ef00000000800 */
[----:B------:R-:W4:Y:S01]  /*5e30*/  LDC.64 R14, c[0x0][0x620] ;  /* 0x00018800ff0e7b82 */ /* 0x000f220000000a00 */
[----:B--2---:R-:W-:-:S04]  /*5e40*/  ISETP.NE.U32.AND P0, PT, R10, RZ, PT ;  /* 0x000000ff0a00720c */ /* 0x004fc80003f05070 */
[----:B------:R-:W-:-:S13]  /*5e50*/  ISETP.NE.AND.EX P0, PT, R11, RZ, PT, P0 ;  /* 0x000000ff0b00720c */ /* 0x000fda0003f05300 */
[----:B01-34-:R-:W-:Y:S05]  /*5e60*/  @!P0 BRA `(.L_x_156) ;  /* 0x0000000000288947 */ /* 0x01bfea0003800000 */
        /* <DEDUP_REMOVED lines=10> */
.L_x_156:
[-CC-:B------:R-:W-:Y:S01]  /*5f10*/  SHF.R.U64 R99, R8, R0.reuse, R9.reuse ;  /* 0x0000000008637219 */ /* 0x180fe20000001209 */
[----:B------:R-:W0:Y:S01]  /*5f20*/  LDC.64 R26, c[0x0][0x640] ;  /* 0x00019000ff1a7b82 */ /* 0x000e220000000a00 */
[----:B------:R-:W-:Y:S01]  /*5f30*/  SHF.R.U32.HI R0, RZ, R0, R9 ;  /* 0x00000000ff007219 */ /* 0x000fe20000011609 */
[----:B------:R-:W-:Y:S01]  /*5f40*/  ULDC UR4, c[0x0][0x150] ;  /* 0x0000540000047ab9 */ /* 0x000fe20000000800 */
[----:B------:R-:W-:Y:S02]  /*5f50*/  IADD3 R3, P0, RZ, -R99, RZ ;  /* 0x80000063ff037210 */ /* 0x000fe40007f1e0ff */
[----:B------:R-:W-:-:S03]  /*5f60*/  I2FP.F32.U32 R7, R12 ;  /* 0x0000000c00077245 */ /* 0x000fc60000201000 */
[----:B------:R-:W1:Y:S01]  /*5f70*/  LDC R6, c[0x0][0x618] ;  /* 0x00018600ff067b82 */ /* 0x000e620000000800 */
[----:B------:R-:W-:Y:S02]  /*5f80*/  IMAD.X R5, RZ, RZ, ~R0, P0 ;  /* 0x000000ffff057224 */ /* 0x000fe400000e0e00 */
[----:B------:R-:W-:Y:S01]  /*5f90*/  FMUL R7, R7, UR4 ;  /* 0x0000000407077c20 */ /* 0x000fe20008400000 */
[----:B------:R-:W-:Y:S01]  /*5fa0*/  ULDC UR4, c[0x0][0x154] ;  /* 0x0000550000047ab9 */ /* 0x000fe20000000800 */
[-C--:B------:R-:W-:Y:S02]  /*5fb0*/  IMAD R0, R5, R14.reuse, RZ ;  /* 0x0000000e05007224 */ /* 0x080fe400078e02ff */
[C---:B------:R-:W-:Y:S01]  /*5fc0*/  IMAD.WIDE.U32 R4, R3.reuse, R14, R16 ;  /* 0x0000000e03047225 */ /* 0x040fe200078e0010 */
[----:B------:R-:W2:Y:S01]  /*5fd0*/  LDC R8, c[0x0][0x608] ;  /* 0x00018200ff087b82 */ /* 0x000ea20000000800 */
[----:B------:R-:W3:Y:S02]  /*5fe0*/  F2I.U32.TRUNC.NTZ R7, R7 ;  /* 0x0000000700077305 */ /* 0x000ee4000020f000 */
[----:B------:R-:W-:Y:S01]  /*5ff0*/  IMAD R3, R3, R15, R0 ;  /* 0x0000000f03037224 */ /* 0x000fe200078e0200 */
[----:B------:R-:W-:-:S03]  /*6000*/  I2FP.F32.U32 R0, R20 ;  /* 0x0000001400007245 */ /* 0x000fc60000201000 */
[----:B------:R-:W-:Y:S01]  /*6010*/  IMAD.IADD R3, R5, 0x1, R3 ;  /* 0x0000000105037824 */ /* 0x000fe200078e0203 */
[----:B------:R-:W4:Y:S01]  /*6020*/  LDC R11, c[0x0][0x658] ;  /* 0x00019600ff0b7b82 */ /* 0x000f220000000800 */
[----:B0-----:R-:W-:-:S04]  /*6030*/  ISETP.NE.U32.AND P0, PT, R26, RZ, PT ;  /* 0x000000ff1a00720c */ /* 0x001fc80003f05070 */
[----:B------:R-:W-:-:S03]  /*6040*/  ISETP.NE.AND.EX P0, PT, R27, RZ, PT, P0 ;  /* 0x000000ff1b00720c */ /* 0x000fc60003f05300 */
[----:B------:R-:W0:Y:S01]  /*6050*/  LDC R9, c[0x0][0x144] ;  /* 0x00005100ff097b82 */ /* 0x000e220000000800 */
[-C--:B-1----:R-:W-:Y:S01]  /*6060*/  SHF.R.U64 R10, R4, R6.reuse, R3 ;  /* 0x00000006040a7219 */ /* 0x082fe20000001203 */
[----:B---3--:R-:W-:Y:S01]  /*6070*/  IMAD.MOV R7, RZ, RZ, -R7 ;  /* 0x000000ffff077224 */ /* 0x008fe200078e0a07 */
[----:B------:R-:W-:Y:S01]  /*6080*/  SHF.R.U32.HI R3, RZ, R6, R3 ;  /* 0x00000006ff037219 */ /* 0x000fe20000011603 */
[----:B------:R-:W-:-:S04]  /*6090*/  FMUL R6, R0, UR4 ;  /* 0x0000000400067c20 */ /* 0x000fc80008400000 */
[----:B------:R-:W1:Y:S01]  /*60a0*/  LDC R21, c[0x0][0x148] ;  /* 0x00005200ff157b82 */ /* 0x000e620000000800 */
[----:B------:R3:W0:Y:S01]  /*60b0*/  F2I.U32.TRUNC.NTZ R14, R6 ;  /* 0x00000006000e7305 */ /* 0x000622000020f000 */
[-CC-:B--2---:R-:W-:Y:S02]  /*60c0*/  SHF.R.U64 R13, R10, R8.reuse, R3.reuse ;  /* 0x000000080a0d7219 */ /* 0x184fe40000001203 */
[----:B------:R-:W-:-:S04]  /*60d0*/  SHF.R.U32.HI R0, RZ, R8, R3 ;  /* 0x00000008ff007219 */ /* 0x000fc80000011603 */
[----:B------:R-:W2:Y:S01]  /*60e0*/  LDC R24, c[0x0][0x648] ;  /* 0x00019200ff187b82 */ /* 0x000ea20000000800 */
[-CC-:B----4-:R-:W-:Y:S02]  /*60f0*/  SHF.R.U64 R15, R13, R11.reuse, R0.reuse ;  /* 0x0000000b0d0f7219 */ /* 0x190fe40000001200 */
[----:B------:R-:W-:Y:S02]  /*6100*/  SHF.R.U32.HI R5, RZ, R11, R0 ;  /* 0x0000000bff057219 */ /* 0x000fe40000011600 */
[----:B------:R-:W-:-:S03]  /*6110*/  MOV R4, R15 ;  /* 0x0000000f00047202 */ /* 0x000fc60000000f00 */
[----:B------:R-:W4:Y:S01]  /*6120*/  LDC R28, c[0x0][0x638] ;  /* 0x00018e00ff1c7b82 */ /* 0x000f220000000800 */
[----:B0-----:R-:W-:-:S07]  /*6130*/  IMAD R25, R9, R7, R12 ;  /* 0x0000000709197224 */ /* 0x001fce00078e020c */
[----:B------:R-:W0:Y:S08]  /*6140*/  LDC R29, c[0x0][0x610] ;  /* 0x00018400ff1d7b82 */ /* 0x000e300000000800 */
[----:B------:R-:W0:Y:S01]  /*6150*/  LDC R30, c[0x0][0x600] ;  /* 0x00018000ff1e7b82 */ /* 0x000e220000000800 */
[----:B-123--:R-:W-:Y:S05]  /*6160*/  @!P0 BRA `(.L_x_157) ;  /* 0x0000000000288947 */ /* 0x00efea0003800000 */
        /* <DEDUP_REMOVED lines=10> */
.L_x_157:
[----:B------:R-:W-:Y:S01]  /*6210*/  ISETP.NE.AND P0, PT, R2, 0x1, PT ;  /* 0x000000010200780c */ /* 0x000fe20003f05270 */
[----:B------:R-:W-:Y:S01]  /*6220*/  IMAD.MOV R14, RZ, RZ, -R14 ;  /* 0x000000ffff0e7224 */ /* 0x000fe200078e0a0e */
[----:B------:R-:W-:Y:S02]  /*6230*/  SHF.R.U64 R0, R4, R24, R5 ;  /* 0x0000001804007219 */ /* 0x000fe40000001205 */
[----:B------:R-:W-:Y:S02]  /*6240*/  LOP3.LUT R3, R13, R96, RZ, 0xc0, !PT ;  /* 0x000000600d037212 */ /* 0x000fe400078ec0ff */
[----:B------:R-:W-:Y:S01]  /*6250*/  LOP3.LUT R10, R10, R95, RZ, 0xc0, !PT ;  /* 0x0000005f0a0a7212 */ /* 0x000fe200078ec0ff */
[----:B------:R-:W-:Y:S02]  /*6260*/  IMAD.MOV R4, RZ, RZ, -R0 ;  /* 0x000000ffff047224 */ /* 0x000fe400078e0a00 */
[----:B------:R-:W-:Y:S02]  /*6270*/  IMAD R0, R90, R0, R3 ;  /* 0x000000005a007224 */ /* 0x000fe400078e0203 */
[----:B----4-:R-:W-:-:S02]  /*6280*/  IMAD R3, R4, R28, R15 ;  /* 0x0000001c04037224 */ /* 0x010fc400078e020f */
[----:B------:R-:W-:Y:S02]  /*6290*/  @P0 IMAD R25, R21, R14, R20 ;  /* 0x0000000e15190224 */ /* 0x000fe400078e0214 */
[----:B0-----:R-:W-:Y:S02]  /*62a0*/  IMAD R5, R3, R30, R10 ;  /* 0x0000001e03057224 */ /* 0x001fe400078e020a */
[----:B------:R-:W-:Y:S02]  /*62b0*/  IMAD R0, R0, R29, R25 ;  /* 0x0000001d00007224 */ /* 0x000fe400078e0219 */
[----:B------:R-:W-:-:S03]  /*62c0*/  IMAD.MOV.U32 R4, RZ, RZ, 0x1 ;  /* 0x00000001ff047424 */ /* 0x000fc600078e00ff */
[----:B------:R-:W-:Y:S02]  /*62d0*/  SEL R100, R5, R0, !P0 ;  /* 0x0000000005647207 */ /* 0x000fe40004000000 */
[----:B------:R-:W-:Y:S02]  /*62e0*/  PRMT R3, R4, 0x7610, R3 ;  /* 0x0000761004037816 */ /* 0x000fe40000000003 */
[----:B------:R-:W-:-:S07]  /*62f0*/  SEL R0, R0, R5, !P0 ;  /* 0x0000000500007207 */ /* 0x000fce0004000000 */
.L_x_155:
[----:B------:R-:W-:Y:S01]  /*6300*/  LOP3.LUT P0, RZ, R3, 0xff, RZ, 0xc0, !PT ;  /* 0x000000ff03ff7812 */ /* 0x000fe2000780c0ff */
[----:B------:R-:W-:Y:S01]  /*6310*/  UIMAD.WIDE.U32 UR4, UR42, -0x33333333, URZ ;  /* 0xcccccccd2a0478a5 */ /* 0x000fe2000f8e003f */
[----:B------:R-:W-:-:S03]  /*6320*/  IMAD.MOV.U32 R101, RZ, RZ, R0 ;  /* 0x000000ffff657224 */ /* 0x000fc600078e0000 */
[----:B------:R-:W-:-:S04]  /*6330*/  USHF.R.U32.HI UR4, URZ, 0x2, UR5 ;  /* 0x000000023f047899 */ /* 0x000fc80008011605 */
[----:B------:R-:W-:-:S04]  /*6340*/  UIMAD UR42, UR4, -0x5, UR42 ;  /* 0xfffffffb042a78a4 */ /* 0x000fc8000f8e022a */
[----:B------:R-:W-:Y:S08]  /*6350*/  @P0 BRA `(.L_x_158) ;  /* 0xffffffac00a00947 */ /* 0x000ff0000383ffff */
[----:B------:R-:W-:Y:S05]  /*6360*/  EXIT ;  /* 0x000000000000794d */ /* 0x000fea0003800000 */
.L_x_3:
        /* <DEDUP_REMOVED lines=26> */
.L_x_160:
[--C-:B------:R-:W-:Y:S01]  /*6510*/  SHF.R.U64 R14, R12, R20, R13.reuse ;  /* 0x000000140c0e7219 */ /* 0x100fe2000000120d */
[----:B------:R-:W0:Y:S01]  /*6520*/  LDC R24, c[0x0][0x618] ;  /* 0x00018600ff187b82 */ /* 0x000e220000000800 */
[----:B------:R-:W-:Y:S01]  /*6530*/  I2FP.F32.U32 R8, R6 ;  /* 0x0000000600087245 */ /* 0x000fe20000201000 */
[----:B------:R-:W-:Y:S01]  /*6540*/  ULDC UR4, c[0x0][0x150] ;  /* 0x0000540000047ab9 */ /* 0x000fe20000000800 */
[----:B------:R-:W-:Y:S02]  /*6550*/  SHF.R.U32.HI R7, RZ, R20, R13 ;  /* 0x00000014ff077219 */ /* 0x000fe4000001160d */
[----:B------:R-:W-:Y:S01]  /*6560*/  IADD3 R11, P0, RZ, -R14, RZ ;  /* 0x8000000eff0b7210 */ /* 0x000fe20007f1e0ff */
[----:B------:R-:W-:Y:S01]  /*6570*/  FMUL R13, R8, UR4 ;  /* 0x00000004080d7c20 */ /* 0x000fe20008400000 */
[----:B------:R-:W-:Y:S01]  /*6580*/  ULDC UR4, c[0x0][0x154] ;  /* 0x0000550000047ab9 */ /* 0x000fe20000000800 */
[----:B------:R-:W1:Y:S02]  /*6590*/  LDC.64 R26, c[0x0][0x640] ;  /* 0x00019000ff1a7b82 */ /* 0x000e640000000a00 */
[----:B------:R-:W-:-:S02]  /*65a0*/  IMAD.X R7, RZ, RZ, ~R7, P0 ;  /* 0x000000ffff077224 */ /* 0x000fc400000e0e07 */
[----:B------:R-:W2:Y:S01]  /*65b0*/  F2I.U32.TRUNC.NTZ R13, R13 ;  /* 0x0000000d000d7305 */ /* 0x000ea2000020f000 */
[----:B------:R-:W-:-:S03]  /*65c0*/  IMAD.WIDE.U32 R8, R11, R22, R16 ;  /* 0x000000160b087225 */ /* 0x000fc600078e0010 */
[----:B------:R-:W3:Y:S01]  /*65d0*/  LDC R15, c[0x0][0x144] ;  /* 0x00005100ff0f7b82 */ /* 0x000ee20000000800 */
[----:B------:R-:W-:-:S04]  /*65e0*/  IMAD R10, R7, R22, RZ ;  /* 0x00000016070a7224 */ /* 0x000fc800078e02ff */
[----:B------:R-:W-:Y:S02]  /*65f0*/  IMAD R7, R11, R23, R10 ;  /* 0x000000170b077224 */ /* 0x000fe400078e020a */
[----:B------:R-:W-:Y:S01]  /*6600*/  IMAD.MOV.U32 R10, RZ, RZ, -0x1 ;  /* 0xffffffffff0a7424 */ /* 0x000fe200078e00ff */
[----:B------:R-:W4:Y:S01]  /*6610*/  LDC R20, c[0x0][0x608] ;  /* 0x00018200ff147b82 */ /* 0x000f220000000800 */
[----:B------:R-:W-:Y:S01]  /*6620*/  IMAD.IADD R7, R9, 0x1, R7 ;  /* 0x0000000109077824 */ /* 0x000fe200078e0207 */
[----:B------:R-:W-:-:S04]  /*6630*/  I2FP.F32.U32 R9, R5 ;  /* 0x0000000500097245 */ /* 0x000fc80000201000 */
[-C--:B0-----:R-:W-:Y:S01]  /*6640*/  SHF.R.U64 R12, R8, R24.reuse, R7 ;  /* 0x00000018080c7219 */ /* 0x081fe20000001207 */
[----:B--2---:R-:W-:Y:S01]  /*6650*/  IMAD.MOV R8, RZ, RZ, -R13 ;  /* 0x000000ffff087224 */ /* 0x004fe200078e0a0d */
[----:B------:R-:W0:Y:S01]  /*6660*/  LDC R11, c[0x0][0x658] ;  /* 0x00019600ff0b7b82 */ /* 0x000e220000000800 */
[----:B-1----:R-:W-:Y:S01]  /*6670*/  ISETP.NE.U32.AND P0, PT, R26, RZ, PT ;  /* 0x000000ff1a00720c */ /* 0x002fe20003f05070 */
[----:B------:R-:W-:Y:S01]  /*6680*/  FMUL R9, R9, UR4 ;  /* 0x0000000409097c20 */ /* 0x000fe20008400000 */
[----:B------:R-:W-:Y:S02]  /*6690*/  SHF.R.U32.HI R7, RZ, R24, R7 ;  /* 0x00000018ff077219 */ /* 0x000fe40000011607 */
[----:B------:R-:W-:-:S03]  /*66a0*/  ISETP.NE.AND.EX P0, PT, R27, RZ, PT, P0 ;  /* 0x000000ff1b00720c */ /* 0x000fc60003f05300 */
[----:B------:R-:W1:Y:S01]  /*66b0*/  LDC R22, c[0x0][0x148] ;  /* 0x00005200ff167b82 */ /* 0x000e620000000800 */
[----:B---3--:R-:W-:Y:S02]  /*66c0*/  IMAD R23, R15, R8, R6 ;  /* 0x000000080f177224 */ /* 0x008fe400078e0206 */
[----:B------:R-:W-:-:S05]  /*66d0*/  IMAD.MOV.U32 R8, RZ, RZ, 0x1 ;  /* 0x00000001ff087424 */ /* 0x000fca00078e00ff */
[----:B------:R-:W2:Y:S01]  /*66e0*/  LDC R21, c[0x0][0x600] ;  /* 0x00018000ff157b82 */ /* 0x000ea20000000800 */
[-CC-:B----4-:R-:W-:Y:S02]  /*66f0*/  SHF.R.U64 R15, R12, R20.reuse, R7.reuse ;  /* 0x000000140c0f7219 */ /* 0x190fe40000001207 */
[----:B------:R-:W-:Y:S02]  /*6700*/  SHF.R.U32.HI R6, RZ, R20, R7 ;  /* 0x00000014ff067219 */ /* 0x000fe40000011607 */
[----:B------:R3:W4:Y:S03]  /*6710*/  F2I.U32.TRUNC.NTZ R20, R9 ;  /* 0x0000000900147305 */ /* 0x000726000020f000 */
[----:B------:R-:W1:Y:S01]  /*6720*/  LDC R25, c[0x0][0x648] ;  /* 0x00019200ff197b82 */ /* 0x000e620000000800 */
[-C--:B0-----:R-:W-:Y:S02]  /*6730*/  SHF.R.U64 R19, R15, R11.reuse, R6 ;  /* 0x0000000b0f137219 */ /* 0x081fe40000001206 */
[----:B------:R-:W-:-:S02]  /*6740*/  SHF.L.U32 R10, R10, R11, RZ ;  /* 0x0000000b0a0a7219 */ /* 0x000fc400000006ff */
[-C--:B------:R-:W-:Y:S01]  /*6750*/  SHF.R.U32.HI R7, RZ, R11.reuse, R6 ;  /* 0x0000000bff077219 */ /* 0x080fe20000011606 */
[----:B------:R-:W-:Y:S01]  /*6760*/  IMAD.MOV.U32 R6, RZ, RZ, R19 ;  /* 0x000000ffff067224 */ /* 0x000fe200078e0013 */
[----:B------:R-:W-:Y:S01]  /*6770*/  SHF.L.U32 R24, R8, R11, RZ ;  /* 0x0000000b08187219 */ /* 0x000fe200000006ff */
[----:B------:R-:W0:Y:S01]  /*6780*/  LDC R28, c[0x0][0x638] ;  /* 0x00018e00ff1c7b82 */ /* 0x000e220000000800 */
[----:B------:R-:W-:-:S07]  /*6790*/  LOP3.LUT R30, RZ, R10, RZ, 0x33, !PT ;  /* 0x0000000aff1e7212 */ /* 0x000fce00078e33ff */
[----:B------:R-:W0:Y:S01]  /*67a0*/  LDC R29, c[0x0][0x610] ;  /* 0x00018400ff1d7b82 */ /* 0x000e220000000800 */
[----:B---34-:R-:W-:Y:S05]  /*67b0*/  @!P0 BRA `(.L_x_161) ;  /* 0x0000000000288947 */ /* 0x018fea0003800000 */
[----:B------:R-:W3:Y:S02]  /*67c0*/  LDC R6, c[0x0][0x64c] ;  /* 0x00019300ff067b82 */ /* 0x000ee40000000800 */
[----:B---3--:R-:W-:-:S05]  /*67d0*/  IADD3 R11, P0, R19, R6, RZ ;  /* 0x00000006130b7210 */ /* 0x008fca0007f1e0ff */
        /* <DEDUP_REMOVED lines=8> */
.L_x_161:
[----:B------:R-:W-:Y:S01]  /*6860*/  ISETP.NE.AND P0, PT, R2, 0x1, PT ;  /* 0x000000010200780c */ /* 0x000fe20003f05270 */
[----:B--2---:R-:W-:Y:S01]  /*6870*/  VIADD R9, R21, 0xffffffff ;  /* 0xffffffff15097836 */ /* 0x004fe20000000000 */
[----:B-1----:R-:W-:Y:S01]  /*6880*/  SHF.R.U64 R7, R6, R25, R7 ;  /* 0x0000001906077219 */ /* 0x002fe20000001207 */
[----:B------:R-:W-:Y:S01]  /*6890*/  IMAD.MOV R20, RZ, RZ, -R20 ;  /* 0x000000ffff147224 */ /* 0x000fe200078e0a14 */
[----:B------:R-:W-:Y:S02]  /*68a0*/  LOP3.LUT R6, R15, R30, RZ, 0xc0, !PT ;  /* 0x0000001e0f067212 */ /* 0x000fe400078ec0ff */
[----:B------:R-:W-:Y:S01]  /*68b0*/  LOP3.LUT R12, R12, R9, RZ, 0xc0, !PT ;  /* 0x000000090c0c7212 */ /* 0x000fe200078ec0ff */
[----:B------:R-:W-:Y:S02]  /*68c0*/  IMAD.MOV R8, RZ, RZ, -R7 ;  /* 0x000000ffff087224 */ /* 0x000fe400078e0a07 */
[----:B------:R-:W-:Y:S02]  /*68d0*/  IMAD R6, R24, R7, R6 ;  /* 0x0000000718067224 */ /* 0x000fe400078e0206 */
[----:B------:R-:W-:-:S02]  /*68e0*/  IMAD.MOV.U32 R9, RZ, RZ, 0x1 ;  /* 0x00000001ff097424 */ /* 0x000fc400078e00ff */
[----:B------:R-:W-:Y:S02]  /*68f0*/  @P0 IMAD R23, R22, R20, R5 ;  /* 0x0000001416170224 */ /* 0x000fe400078e0205 */
[----:B0-----:R-:W-:Y:S02]  /*6900*/  IMAD R5, R8, R28, R19 ;  /* 0x0000001c08057224 */ /* 0x001fe400078e0213 */
[----:B------:R-:W-:Y:S02]  /*6910*/  IMAD R19, R6, R29, R23 ;  /* 0x0000001d06137224 */ /* 0x000fe400078e0217 */
[----:B------:R-:W-:Y:S02]  /*6920*/  IMAD R6, R5, R21, R12 ;  /* 0x0000001505067224 */ /* 0x000fe400078e020c */
[----:B------:R-:W-:-:S03]  /*6930*/  IMAD.MOV.U32 R8, RZ, RZ, R14 ;  /* 0x000000ffff087224 */ /* 0x000fc600078e000e */
[----:B------:R-:W-:Y:S02]  /*6940*/  SEL R20, R6, R19, !P0 ;  /* 0x0000001306147207 */ /* 0x000fe40004000000 */
[----:B------:R-:W-:-:S07]  /*6950*/  SEL R19, R19, R6, !P0 ;  /* 0x0000000613137207 */ /* 0x000fce0004000000 */
.L_x_159:
[----:B------:R-:W-:-:S08]  /*6960*/  NOP ;  /* 0x0000000000007918 */ /* 0x000fd00000000000 */
[----:B------:R-:W0:-:S00]  /*6970*/  USETMAXREG.DEALLOC.CTAPOOL 0x28 ;  /* 0x00000028000079c8 */ /* 0x000e0000080e0500 */
[----:B0-----:R-:W-:-:S13]  /*6980*/  ISETP.NE.AND P0, PT, R0, RZ, PT ;  /* 0x000000ff0000720c */ /* 0x001fda0003f05270 */
[----:B------:R-:W-:Y:S05]  /*6990*/  @P0 EXIT ;  /* 0x000000000000094d */ /* 0x000fea0003800000 */
[----:B------:R-:W-:Y:S01]  /*69a0*/  LOP3.LUT P0, RZ, R9, 0xff, RZ, 0xc0, !PT ;  /* 0x000000ff09ff7812 */ /* 0x000fe2000780c0ff */
[----:B------:R-:W-:Y:S02]  /*69b0*/  IMAD.MOV.U32 R0, RZ, RZ, 0x1 ;  /* 0x00000001ff007424 */ /* 0x000fe400078e00ff */
[----:B------:R-:W-:-:S10]  /*69c0*/  IMAD.MOV.U32 R12, RZ, RZ, RZ ;  /* 0x000000ffff0c7224 */ /* 0x000fd400078e00ff */
[----:B------:R-:W-:Y:S05]  /*69d0*/  @!P0 BRA `(.L_x_162) ;  /* 0x0000000c00948947 */ /* 0x000fea0003800000 */
[----:B------:R-:W0:Y:S01]  /*69e0*/  LDC R0, c[0x0][0x28c] ;  /* 0x0000a300ff007b82 */ /* 0x000e220000000800 */
[----:B------:R-:W-:Y:S01]  /*69f0*/  LOP3.LUT P0, RZ, R3, 0x1f, RZ, 0xc0, !PT ;  /* 0x0000001f03ff7812 */ /* 0x000fe2000780c0ff */
[----:B------:R-:W-:Y:S01]  /*6a00*/  ULDC UR21, c[0x0][0x658] ;  /* 0x0001960000157ab9 */ /* 0x000fe20000000800 */
[----:B------:R-:W-:Y:S01]  /*6a10*/  UMOV UR4, 0xffffffff ;  /* 0xffffffff00047882 */ /* 0x000fe20000000000 */
[----:B------:R-:W-:Y:S01]  /*6a20*/  BSSY B0, `(.L_x_162) ;  /* 0x00000e0000007945 */ /* 0x000fe20003800000 */
[----:B------:R-:W-:Y:S01]  /*6a30*/  USHF.L.U32 UR4, UR4, UR21, URZ ;  /* 0x0000001504047299 */ /* 0x000fe2000800063f */
[C---:B------:R-:W-:Y:S01]  /*6a40*/  ISETP.NE.AND P2, PT, R4.reuse, RZ, PT ;  /* 0x000000ff0400720c */ /* 0x040fe20003f45270 */
[----:B------:R-:W-:Y:S01]  /*6a50*/  IMAD.MOV.U32 R13, RZ, RZ, 0x1 ;  /* 0x00000001ff0d7424 */ /* 0x000fe200078e00ff */
[----:B------:R-:W-:Y:S01]  /*6a60*/  ISETP.NE.OR P0, PT, R4, RZ, !P0 ;  /* 0x000000ff0400720c */ /* 0x000fe20004705670 */
[----:B------:R-:W-:Y:S01]  /*6a70*/  IMAD.MOV.U32 R12, RZ, RZ, RZ ;  /* 0x000000ffff0c7224 */ /* 0x000fe200078e00ff */
[----:B------:R-:W-:Y:S01]  /*6a80*/  LOP3.LUT R11, R18, 0x2, RZ, 0xfc, !PT ;  /* 0x00000002120b7812 */ /* 0x000fe200078efcff */
[----:B------:R-:W-:Y:S01]  /*6a90*/  ULDC UR13, c[0x0][0x600] ;  /* 0x00018000000d7ab9 */ /* 0x000fe20000000800 */
[----:B------:R-:W-:Y:S01]  /*6aa0*/  UMOV UR5, 0x1 ;  /* 0x0000000100057882 */ /* 0x000fe20000000000 */
[----:B------:R-:W-:-:S02]  /*6ab0*/  UIADD3 UR13, UR13, -0x1, URZ ;  /* 0xffffffff0d0d7890 */ /* 0x000fc4000fffe03f */
[----:B------:R-:W-:Y:S02]  /*6ac0*/  USHF.L.U32 UR21, UR5, UR21, URZ ;  /* 0x0000001505157299 */ /* 0x000fe4000800063f */
[----:B------:R-:W-:Y:S01]  /*6ad0*/  ULOP3.LUT UR22, URZ, UR4, URZ, 0x33, !UPT ;  /* 0x000000043f167292 */ /* 0x000fe2000f8e333f */
[----:B------:R-:W-:Y:S01]  /*6ae0*/  ULDC.64 UR14, c[0x0][0x198] ;  /* 0x00006600000e7ab9 */ /* 0x000fe20000000a00 */
[----:B0-----:R-:W-:-:S05]  /*6af0*/  VIADD R0, R0, 0x7f ;  /* 0x0000007f00007836 */ /* 0x001fca0000000000 */
[----:B------:R-:W-:-:S04]  /*6b00*/  SHF.R.S32.HI R3, RZ, 0x1f, R0 ;  /* 0x0000001fff037819 */ /* 0x000fc80000011400 */
[----:B------:R-:W-:Y:S01]  /*6b10*/  LEA.HI R3, R3, R0, RZ, 0x7 ;  /* 0x0000000003037211 */ /* 0x000fe200078f38ff */
[----:B------:R-:W-:-:S03]  /*6b20*/  IMAD.MOV.U32 R0, RZ, RZ, 0x1 ;  /* 0x00000001ff007424 */ /* 0x000fc600078e00ff */
[----:B------:R-:W-:-:S05]  /*6b30*/  SHF.R.S32.HI R3, RZ, 0x7, R3 ;  /* 0x00000007ff037819 */ /* 0x000fca0000011403 */
[----:B------:R-:W-:-:S07]  /*6b40*/  VIADD R10, R3, 0x1 ;  /* 0x00000001030a7836 */ /* 0x000fce0000000000 */
.L_x_174:
[----:B------:R-:W-:-:S03]  /*6b50*/  UMOV UR4, 0xffffffff ;  /* 0xffffffff00047882 */ /* 0x000fc60000000000 */
[----:B------:R-:W-:Y:S05]  /*6b60*/  BRA.DIV UR4, `(.L_x_163) ;  /* 0x0000001204407947 */ /* 0x000fea000b800000 */
[----:B------:R-:W-:-:S13]  /*6b70*/  ELECT P6, URZ, PT ;  /* 0x00000000003f782f */ /* 0x000fda00038c0000 */
.L_x_186:
[----:B------:R-:W0:Y:S01]  /*6b80*/  LDC R4, c[0x0][0x28c] ;  /* 0x0000a300ff047b82 */ /* 0x000e220000000800 */
[----:B------:R-:W-:Y:S01]  /*6b90*/  BSSY B1, `(.L_x_164) ;  /* 0x0000057000017945 */ /* 0x000fe20003800000 */
[----:B0-----:R-:W-:-:S13]  /*6ba0*/  ISETP.LT.OR P6, PT, R4, 0x1, !P6 ;  /* 0x000000010400780c */ /* 0x001fda00077c1670 */
[----:B------:R-:W-:Y:S05]  /*6bb0*/  @P6 BRA `(.L_x_165) ;  /* 0x0000000400506947 */ /* 0x000fea0003800000 */
[----:B------:R-:W-:Y:S01]  /*6bc0*/  IMAD.SHL.U32 R19, R19, 0x80, RZ ;  /* 0x0000008013137824 */ /* 0x000fe200078e00ff */
[----:B------:R-:W-:Y:S01]  /*6bd0*/  MOV R5, R0 ;  /* 0x0000000000057202 */ /* 0x000fe20000000f00 */
[----:B------:R-:W-:Y:S02]  /*6be0*/  IMAD.SHL.U32 R20, R20, 0x80, RZ ;  /* 0x0000008014147824 */ /* 0x000fe400078e00ff */
[----:B------:R-:W-:Y:S02]  /*6bf0*/  IMAD.MOV.U32 R21, RZ, RZ, RZ ;  /* 0x000000ffff157224 */ /* 0x000fe400078e00ff */
[----:B------:R-:W-:Y:S02]  /*6c00*/  IMAD.MOV.U32 R4, RZ, RZ, R10 ;  /* 0x000000ffff047224 */ /* 0x000fe400078e000a */
[----:B------:R-:W-:-:S07]  /*6c10*/  IMAD.MOV.U32 R6, RZ, RZ, R12 ;  /* 0x000000ffff067224 */ /* 0x000fce00078e000c */
.L_x_169:
[----:B------:R-:W0:Y:S01]  /*6c20*/  S2R R14, SR_CgaCtaId ;  /* 0x00000000000e7919 */ /* 0x000e220000008800 */
[----:B------:R-:W-:Y:S01]  /*6c30*/  MOV R7, 0x400 ;  /* 0x0000040000077802 */ /* 0x000fe20000000f00 */
[----:B------:R-:W1:Y:S03]  /*6c40*/  @!P2 LDC R9, c[0x0][0x500] ;  /* 0x00014000ff09ab82 */ /* 0x000e660000000800 */
[----:B0-----:R-:W-:Y:S02]  /*6c50*/  LEA R15, R14, R7, 0x18 ;  /* 0x000000070e0f7211 */ /* 0x001fe400078ec0ff */
[----:B------:R-:W-:-:S03]  /*6c60*/  SHF.L.U32 R7, R5, 0x1f, RZ ;  /* 0x0000001f05077819 */ /* 0x000fc600000006ff */
[----:B------:R-:W-:-:S04]  /*6c70*/  IMAD R14, R6, 0x8, R15 ;  /* 0x00000008060e7824 */ /* 0x000fc800078e020f */
[----:B------:R-:W0:Y:S02]  /*6c80*/  SYNCS.PHASECHK.TRANS64.TRYWAIT P1, [R14+URZ+0x28], R7 ;  /* 0x000028070e0075a7 */ /* 0x000e24000802017f */
[----:B01----:R-:W-:Y:S05]  /*6c90*/  @!P1 BRA `(.L_x_166) ;  /* 0x0000001000149947 */ /* 0x003fea0003800000 */
.L_x_187:
[----:B0-----:R-:W-:Y:S01]  /*6ca0*/  PRMT R7, R11, 0x9910, RZ ;  /* 0x000099100b077816 */ /* 0x001fe200000000ff */
[----:B------:R0:W-:Y:S03]  /*6cb0*/  @!P2 SYNCS.ARRIVE.TRANS64 RZ, [R14+URZ], R9 ;  /* 0x000000090effa9a7 */ /* 0x0001e6000800003f */
[----:B------:R-:W-:-:S13]  /*6cc0*/  ISETP.NE.AND P1, PT, R7, 0x2, PT ;  /* 0x000000020700780c */ /* 0x000fda0003f25270 */
[----:B0-----:R-:W-:Y:S05]  /*6cd0*/  @P1 BRA `(.L_x_167) ;  /* 0x0000000000041947 */ /* 0x001fea0003800000 */
[----:B------:R-:W-:Y:S01]  /*6ce0*/  BPT.TRAP 0x1 ;  /* 0x000000040000795c */ /* 0x000fe20000300000 */
.L_x_167:
[----:B------:R-:W-:Y:S05]  /*6cf0*/  @P0 BRA `(.L_x_168) ;  /* 0x0000000000040947 */ /* 0x000fea0003800000 */
[----:B------:R-:W-:Y:S01]  /*6d00*/  BPT.TRAP 0x1 ;  /* 0x000000040000795c */ /* 0x000fe20000300000 */
.L_x_168:
[----:B------:R-:W-:Y:S01]  /*6d10*/  IMAD R15, R6, 0x10000, R15 ;  /* 0x00010000060f7824 */ /* 0x000fe200078e020f */
[----:B------:R-:W-:Y:S01]  /*6d20*/  R2UR UR10, R21 ;  /* 0x00000000150a72ca */ /* 0x000fe200000e0000 */
[----:B------:R-:W-:Y:S01]  /*6d30*/  UIADD3 UR30, UP0, UR14, 0xf0, URZ ;  /* 0x000000f00e1e7890 */ /* 0x000fe2000ff1e03f */
[----:B------:R-:W-:Y:S01]  /*6d40*/  R2UR UR9, R14 ;  /* 0x000000000e0972ca */ /* 0x000fe200000e0000 */
[----:B------:R-:W-:Y:S01]  /*6d50*/  VIADD R4, R4, 0xffffffff ;  /* 0xffffffff04047836 */ /* 0x000fe20000000000 */
[----:B------:R-:W-:Y:S01]  /*6d60*/  R2UR UR18, R15 ;  /* 0x000000000f1272ca */ /* 0x000fe200000e0000 */
[----:B------:R-:W-:Y:S01]  /*6d70*/  UIADD3.X UR31, URZ, UR15, URZ, UP0, !UPT ;  /* 0x0000000f3f1f7290 */ /* 0x000fe200087fe43f */
[----:B------:R-:W-:Y:S01]  /*6d80*/  R2UR UR11, R19 ;  /* 0x00000000130b72ca */ /* 0x000fe200000e0000 */
[----:B------:R-:W-:Y:S01]  /*6d90*/  UIADD3 UR4, UP1, UR14, 0x1f0, URZ ;  /* 0x000001f00e047890 */ /* 0x000fe2000ff3e03f */
[----:B------:R-:W-:Y:S01]  /*6da0*/  R2UR UR12, R8 ;  /* 0x00000000080c72ca */ /* 0x000fe200000e0000 */
[----:B------:R-:W-:Y:S01]  /*6db0*/  UMOV UR6, 0x0 ;  /* 0x0000000000067882 */ /* 0x000fe20000000000 */
[----:B------:R-:W-:Y:S01]  /*6dc0*/  R2UR UR35, R20 ;  /* 0x00000000142372ca */ /* 0x000fe200000e0000 */
[----:B------:R-:W-:Y:S01]  /*6dd0*/  UMOV UR7, 0x10000000 ;  /* 0x1000000000077882 */ /* 0x000fe20000000000 */
[----:B------:R-:W-:Y:S01]  /*6de0*/  UIADD3.X UR5, URZ, UR15, URZ, UP1, !UPT ;  /* 0x0000000f3f057290 */ /* 0x000fe20008ffe43f */
[----:B------:R-:W-:Y:S01]  /*6df0*/  ISETP.GT.AND P3, PT, R4, 0x1, PT ;  /* 0x000000010400780c */ /* 0x000fe20003f64270 */
[----:B------:R-:W-:Y:S01]  /*6e00*/  UIADD3 UR58, UR10, 0x20, URZ ;  /* 0x000000200a3a7890 */ /* 0x000fe2000fffe03f */
[----:B------:R-:W-:Y:S01]  /*6e10*/  VIADD R6, R6, 0x1 ;  /* 0x0000000106067836 */ /* 0x000fe20000000000 */
[----:B------:R-:W-:Y:S01]  /*6e20*/  UIADD3 UR50, UR10, 0x40, URZ ;  /* 0x000000400a327890 */ /* 0x000fe2000fffe03f */
[----:B------:R-:W-:Y:S01]  /*6e30*/  VIADD R21, R21, 0x80 ;  /* 0x0000008015157836 */ /* 0x000fe20000000000 */
[----:B------:R-:W-:-:S02]  /*6e40*/  UIADD3 UR8, UR18, 0x100, URZ ;  /* 0x0000010012087890 */ /* 0x000fc4000fffe03f */
[----:B------:R-:W-:Y:S01]  /*6e50*/  UIADD3 UR56, UR18, 0x4100, URZ ;  /* 0x0000410012387890 */ /* 0x000fe2000fffe03f */
[C---:B------:R-:W-:Y:S01]  /*6e60*/  ISETP.NE.AND P1, PT, R6.reuse, 0x5, PT ;  /* 0x000000050600780c */ /* 0x040fe20003f25270 */
[----:B------:R-:W-:Y:S02]  /*6e70*/  UIADD3 UR48, UR18, 0x8100, URZ ;  /* 0x0000810012307890 */ /* 0x000fe4000fffe03f */
[----:B------:R-:W-:Y:S01]  /*6e80*/  UIADD3 UR42, UR10, 0x60, URZ ;  /* 0x000000600a2a7890 */ /* 0x000fe2000fffe03f */
[----:B------:R-:W-:Y:S01]  /*6e90*/  SEL R14, RZ, 0x1, P1 ;  /* 0x00000001ff0e7807 */ /* 0x000fe20000800000 */
[----:B------:R-:W-:Y:S01]  /*6ea0*/  UIADD3 UR40, UR18, 0xc100, URZ ;  /* 0x0000c10012287890 */ /* 0x000fe2000fffe03f */
[----:B------:R0:W-:Y:S01]  /*6eb0*/  UTMALDG.3D [UR8], [UR30], desc[UR6] ;  /* 0x000006081e0075b4 */ /* 0x0001e20008011000 */
[----:B------:R-:W-:Y:S01]  /*6ec0*/  UIADD3 UR32, UR18, 0x50100, URZ ;  /* 0x0005010012207890 */ /* 0x000fe2000fffe03f */
[----:B------:R-:W-:Y:S01]  /*6ed0*/  LOP3.LUT R5, R5, R14, RZ, 0x3c, !PT ;  /* 0x0000000e05057212 */ /* 0x000fe200078e3cff */
[----:B------:R-:W-:Y:S01]  /*6ee0*/  UIADD3 UR24, UR18, 0x54100, URZ ;  /* 0x0005410012187890 */ /* 0x000fe2000fffe03f */
[----:B------:R-:W-:Y:S01]  /*6ef0*/  SEL R6, R6, RZ, P1 ;  /* 0x000000ff06067207 */ /* 0x000fe20000800000 */
[----:B------:R-:W-:Y:S01]  /*6f00*/  UIADD3 UR16, UR18, 0x58100, URZ ;  /* 0x0005810012107890 */ /* 0x000fe2000fffe03f */
[----:B------:R-:W-:Y:S01]  /*6f10*/  UMOV UR57, UR9 ;  /* 0x0000000900397c82 */ /* 0x000fe20008000000 */
        /* <DEDUP_REMOVED lines=8> */
[----:B------:R1:W-:Y:S01]  /*6fa0*/  UTMALDG.3D [UR56], [UR30], desc[UR6] ;  /* 0x000006381e0075b4 */ /* 0x0003e20008011000 */
[----:B------:R-:W-:Y:S01]  /*6fb0*/  UMOV UR33, UR9 ;  /* 0x0000000900217c82 */ /* 0x000fe20008000000 */
[----:B------:R-:W-:Y:S01]  /*6fc0*/  UMOV UR34, UR10 ;  /* 0x0000000a00227c82 */ /* 0x000fe20008000000 */
[----:B------:R-:W-:Y:S01]  /*6fd0*/  UMOV UR36, UR12 ;  /* 0x0000000c00247c82 */ /* 0x000fe20008000000 */
[----:B------:R-:W-:Y:S01]  /*6fe0*/  UMOV UR25, UR9 ;  /* 0x0000000900197c82 */ /* 0x000fe20008000000 */
[----:B------:R-:W-:Y:S01]  /*6ff0*/  UMOV UR27, UR35 ;  /* 0x00000023001b7c82 */ /* 0x000fe20008000000 */
[----:B------:R-:W-:Y:S01]  /*7000*/  UMOV UR28, UR12 ;  /* 0x0000000c001c7c82 */ /* 0x000fe20008000000 */
[----:B------:R-:W-:Y:S01]  /*7010*/  UMOV UR26, UR58 ;  /* 0x0000003a001a7c82 */ /* 0x000fe20008000000 */
[----:B0-----:R-:W-:Y:S01]  /*7020*/  UIADD3 UR8, UR18, 0x5c100, URZ ;  /* 0x0005c10012087890 */ /* 0x001fe2000fffe03f */
[----:B------:R1:W-:Y:S01]  /*7030*/  UTMALDG.3D [UR48], [UR30], desc[UR6] ;  /* 0x000006301e0075b4 */ /* 0x0003e20008011000 */
[----:B------:R-:W-:Y:S01]  /*7040*/  UMOV UR17, UR9 ;  /* 0x0000000900117c82 */ /* 0x000fe20008000000 */
[----:B------:R-:W-:Y:S01]  /*7050*/  UMOV UR19, UR35 ;  /* 0x0000002300137c82 */ /* 0x000fe20008000000 */
[----:B------:R-:W-:Y:S01]  /*7060*/  UMOV UR20, UR12 ;  /* 0x0000000c00147c82 */ /* 0x000fe20008000000 */
[----:B------:R-:W-:Y:S01]  /*7070*/  UMOV UR18, UR50 ;  /* 0x0000003200127c82 */ /* 0x000fe20008000000 */
[----:B------:R-:W-:Y:S01]  /*7080*/  UMOV UR11, UR35 ;  /* 0x00000023000b7c82 */ /* 0x000fe20008000000 */
[----:B------:R-:W-:Y:S01]  /*7090*/  UMOV UR10, UR42 ;  /* 0x0000002a000a7c82 */ /* 0x000fe20008000000 */
[----:B------:R1:W-:Y:S01]  /*70a0*/  UTMALDG.3D [UR40], [UR30], desc[UR6] ;  /* 0x000006281e0075b4 */ /* 0x0003e20008011000 */
[----:B------:R1:W-:Y:S01]  /*70b0*/  UTMALDG.3D [UR32], [UR4], desc[UR6] ;  /* 0x00000620040075b4 */ /* 0x0003e20008011000 */
[----:B------:R1:W-:Y:S01]  /*70c0*/  UTMALDG.3D [UR24], [UR4], desc[UR6] ;  /* 0x00000618040075b4 */ /* 0x0003e20008011000 */
[----:B------:R1:W-:Y:S01]  /*70d0*/  UTMALDG.3D [UR16], [UR4], desc[UR6] ;  /* 0x00000610040075b4 */ /* 0x0003e20008011000 */
[----:B------:R1:W-:Y:S02]  /*70e0*/  UTMALDG.3D [UR8], [UR4], desc[UR6] ;  /* 0x00000608040075b4 */ /* 0x0003e40008011000 */
[----:B-1----:R-:W-:Y:S05]  /*70f0*/  @P3 BRA `(.L_x_169) ;  /* 0xfffffff800c83947 */ /* 0x002fea000383ffff */
.L_x_165:
[----:B------:R-:W-:Y:S05]  /*7100*/  BSYNC B1 ;  /* 0x0000000000017941 */ /* 0x000fea0003800000 */
.L_x_164:
[----:B------:R-:W-:Y:S01]  /*7110*/  LOP3.LUT P3, RZ, R13, 0xff, RZ, 0xc0, !PT ;  /* 0x000000ff0dff7812 */ /* 0x000fe2000786c0ff */
[----:B------:R-:W-:Y:S01]  /*7120*/  IMAD.IADD R12, R3, 0x1, R12 ;  /* 0x00000001030c7824 */ /* 0x000fe200078e020c */
[----:B------:R-:W-:Y:S01]  /*7130*/  IADD3 R16, P4, R16, UR38, RZ ;  /* 0x0000002610107c10 */ /* 0x000fe2000ff9e0ff */
[----:B------:R-:W-:Y:S01]  /*7140*/  ULDC.64 UR4, c[0x0][0x650] ;  /* 0x0001940000047ab9 */ /* 0x000fe20000000a00 */
[----:B------:R-:W-:Y:S01]  /*7150*/  BSSY B1, `(.L_x_170) ;  /* 0x000006a000017945 */ /* 0x000fe20003800000 */
[----:B------:R-:W-:Y:S01]  /*7160*/  IMAD.MOV.U32 R19, RZ, RZ, -0x1 ;  /* 0xffffffffff137424 */ /* 0x000fe200078e00ff */
[----:B------:R-:W-:Y:S01]  /*7170*/  ISETP.GT.U32.AND P1, PT, R12, 0x4, PT ;  /* 0x000000040c00780c */ /* 0x000fe20003f24070 */
[----:B------:R-:W-:Y:S01]  /*7180*/  IMAD.MOV.U32 R20, RZ, RZ, -0x1 ;  /* 0xffffffffff147424 */ /* 0x000fe200078e00ff */
[----:B------:R-:W-:Y:S01]  /*7190*/  IADD3.X R17, R17, UR37, RZ, P4, !PT ;  /* 0x0000002511117c10 */ /* 0x000fe2000a7fe4ff */
[----:B------:R-:W-:Y:S01]  /*71a0*/  IMAD.MOV.U32 R8, RZ, RZ, -0x1 ;  /* 0xffffffffff087424 */ /* 0x000fe200078e00ff */
[----:B------:R-:W-:-:S02]  /*71b0*/  ISETP.LT.U32.AND P1, PT, R3, 0x5, P1 ;  /* 0x000000050300780c */ /* 0x000fc40000f21070 */
[----:B------:R-:W-:Y:S01]  /*71c0*/  PRMT R13, RZ, 0x7610, R13 ;  /* 0x00007610ff0d7816 */ /* 0x000fe2000000000d */
[----:B------:R-:W0:Y:S01]  /*71d0*/  @P3 S2R R5, SR_CgaCtaId ;  /* 0x0000000000053919 */ /* 0x000e220000008800 */
[----:B------:R-:W-:-:S04]  /*71e0*/  @P3 MOV R4, 0x400 ;  /* 0x0000040000043802 */ /* 0x000fc80000000f00 */
[----:B0-----:R-:W-:Y:S01]  /*71f0*/  @P3 LEA R6, R5, R4, 0x18 ;  /* 0x0000000405063211 */ /* 0x001fe200078ec0ff */
[----:B------:R-:W-:-:S03]  /*7200*/  IMAD.WIDE.U32 R4, R12, -0x33333333, RZ ;  /* 0xcccccccd0c047825 */ /* 0x000fc600078e00ff */
[----:B------:R0:W-:Y:S01]  /*7210*/  @P3 SYNCS.ARRIVE.TRANS64.A1T0 RZ, [R6+URZ+0x68], RZ ;  /* 0x000068ff06ff39a7 */ /* 0x0001e2000810003f */
[----:B------:R-:W-:Y:S02]  /*7220*/  ISETP.GE.U32.AND P3, PT, R3, 0x5, PT ;  /* 0x000000050300780c */ /* 0x000fe40003f66070 */
[----:B------:R-:W-:Y:S02]  /*7230*/  SHF.R.U32.HI R7, RZ, 0x2, R5 ;  /* 0x00000002ff077819 */ /* 0x000fe40000011605 */
[----:B------:R-:W-:Y:S02]  /*7240*/  SEL R5, RZ, 0x1, !P1 ;  /* 0x00000001ff057807 */ /* 0x000fe40004800000 */
[----:B------:R-:W-:Y:S01]  /*7250*/  ISETP.GE.U32.AND P1, PT, R16, UR4, PT ;  /* 0x0000000410007c0c */ /* 0x000fe2000bf26070 */
[----:B------:R-:W-:Y:S01]  /*7260*/  IMAD R12, R7, -0x5, R12 ;  /* 0xfffffffb070c7824 */ /* 0x000fe200078e020c */
[----:B------:R-:W-:Y:S02]  /*7270*/  LOP3.LUT R0, R0, R5, RZ, 0x3c, !PT ;  /* 0x0000000500007212 */ /* 0x000fe400078e3cff */
[----:B------:R-:W-:-:S02]  /*7280*/  ISETP.GE.U32.AND.EX P1, PT, R17, UR5, PT, P1 ;  /* 0x0000000511007c0c */ /* 0x000fc4000bf26110 */
[----:B------:R-:W-:Y:S02]  /*7290*/  PRMT R4, RZ, 0x7610, R4 ;  /* 0x00007610ff047816 */ /* 0x000fe40000000004 */
[----:B------:R-:W-:-:S09]  /*72a0*/  @P3 LOP3.LUT R0, R0, 0x1, R7, 0x78, !PT ;  /* 0x0000000100003812 */ /* 0x000fd200078e7807 */
[----:B0-----:R-:W-:Y:S05]  /*72b0*/  @P1 BRA `(.L_x_171) ;  /* 0x00000004004c1947 */ /* 0x001fea0003800000 */
[----:B------:R-:W-:Y:S01]  /*72c0*/  ULDC.64 UR4, c[0x0][0x628] ;  /* 0x00018a0000047ab9 */ /* 0x000fe20000000a00 */
[----:B------:R-:W0:Y:S01]  /*72d0*/  S2R R15, SR_CTAID.X ;  /* 0x00000000000f7919 */ /* 0x000e220000002500 */
[----:B------:R-:W-:Y:S01]  /*72e0*/  ISETP.NE.U32.AND P1, PT, RZ, UR4, PT ;  /* 0x00000004ff007c0c */ /* 0x000fe2000bf25070 */
[----:B------:R-:W-:Y:S01]  /*72f0*/  ULDC UR7, c[0x0][0x630] ;  /* 0x00018c0000077ab9 */ /* 0x000fe20000000800 */
[----:B------:R-:W-:Y:S01]  /*7300*/  IMAD.MOV.U32 R4, RZ, RZ, R16 ;  /* 0x000000ffff047224 */ /* 0x000fe200078e0010 */
[----:B------:R-:W1:Y:S01]  /*7310*/  S2R R14, SR_CTAID.Y ;  /* 0x00000000000e7919 */ /* 0x000e620000002600 */
[----:B------:R-:W-:Y:S01]  /*7320*/  ISETP.NE.AND.EX P1, PT, RZ, UR5, PT, P1 ;  /* 0x00000005ff007c0c */ /* 0x000fe2000bf25310 */
[----:B------:R-:W-:-:S12]  /*7330*/  IMAD.MOV.U32 R5, RZ, RZ, R17 ;  /* 0x000000ffff057224 */ /* 0x000fd800078e0011 */
[----:B------:R-:W-:Y:S05]  /*7340*/  @!P1 BRA `(.L_x_172) ;  /* 0x0000000000289947 */ /* 0x000fea0003800000 */
[----:B------:R-:W-:Y:S02]  /*7350*/  ULDC UR6, c[0x0][0x634] ;  /* 0x00018d0000067ab9 */ /* 0x000fe40000000800 */
[----:B------:R-:W-:-:S05]  /*7360*/  IADD3 R9, P1, R16, UR6, RZ ;  /* 0x0000000610097c10 */ /* 0x000fca000ff3e0ff */
[----:B------:R-:W-:-:S04]  /*7370*/  IMAD.X R19, RZ, RZ, R17, P1 ;  /* 0x000000ffff137224 */ /* 0x000fc800008e0611 */
[----:B------:R-:W-:-:S04]  /*7380*/  IMAD.WIDE.U32 R6, R19, UR4, RZ ;  /* 0x0000000413067c25 */ /* 0x000fc8000f8e00ff */
[----:B------:R-:W-:-:S04]  /*7390*/  IMAD.WIDE.U32 R6, P1, R9, UR5, R6 ;  /* 0x0000000509067c25 */ /* 0x000fc8000f820006 */
[----:B------:R-:W-:-:S04]  /*73a0*/  IMAD.WIDE.U32 R8, R9, UR4, RZ ;  /* 0x0000000409087c25 */ /* 0x000fc8000f8e00ff */
[----:B------:R-:W-:Y:S01]  /*73b0*/  IMAD.X R5, RZ, RZ, RZ, P1 ;  /* 0x000000ffff057224 */ /* 0x000fe200008e06ff */
[----:B------:R-:W-:Y:S01]  /*73c0*/  IADD3 RZ, P1, R9, R6, RZ ;  /* 0x0000000609ff7210 */ /* 0x000fe20007f3e0ff */
[----:B------:R-:W-:-:S04]  /*73d0*/  IMAD.MOV.U32 R4, RZ, RZ, R7 ;  /* 0x000000ffff047224 */ /* 0x000fc800078e0007 */
[----:B------:R-:W-:-:S08]  /*73e0*/  IMAD.WIDE.U32.X R4, R19, UR5, R4, P1 ;  /* 0x0000000513047c25 */ /* 0x000fd000088e0404 */
.L_x_172:
[--C-:B------:R-:W-:Y:S01]  /*73f0*/  SHF.R.U64 R8, R4, UR7, R5.reuse ;  /* 0x0000000704087c19 */ /* 0x100fe20008001205 */
[----:B------:R-:W-:Y:S01]  /*7400*/  ULDC.64 UR4, c[0x0][0x620] ;  /* 0x0001880000047ab9 */ /* 0x000fe20000000a00 */
[----:B------:R-:W-:Y:S01]  /*7410*/  SHF.R.U32.HI R4, RZ, UR7, R5 ;  /* 0x00000007ff047c19 */ /* 0x000fe20008011605 */
[----:B------:R-:W2:Y:S01]  /*7420*/  LDC R24, c[0x0][0x144] ;  /* 0x00005100ff187b82 */ /* 0x000ea20000000800 */
[----:B------:R-:W-:Y:S01]  /*7430*/  IADD3 R7, P1, RZ, -R8, RZ ;  /* 0x80000008ff077210 */ /* 0x000fe20007f3e0ff */
[----:B------:R-:W-:Y:S01]  /*7440*/  ULDC.64 UR8, c[0x0][0x640] ;  /* 0x0001900000087ab9 */ /* 0x000fe20000000a00 */
[----:B0-----:R-:W-:Y:S01]  /*7450*/  I2FP.F32.U32 R9, R15 ;  /* 0x0000000f00097245 */ /* 0x001fe20000201000 */
[----:B------:R-:W-:Y:S02]  /*7460*/  ULDC UR6, c[0x0][0x608] ;  /* 0x0001820000067ab9 */ /* 0x000fe40000000800 */
[----:B------:R-:W-:Y:S01]  /*7470*/  IMAD.X R4, RZ, RZ, ~R4, P1 ;  /* 0x000000ffff047224 */ /* 0x000fe200008e0e04 */
[----:B------:R-:W-:Y:S01]  /*7480*/  ISETP.NE.U32.AND P1, PT, RZ, UR8, PT ;  /* 0x00000008ff007c0c */ /* 0x000fe2000bf25070 */
[----:B------:R-:W0:Y:S02]  /*7490*/  LDC R21, c[0x0][0x148] ;  /* 0x00005200ff157b82 */ /* 0x000e240000000800 */
[----:B------:R-:W-:Y:S01]  /*74a0*/  IMAD R6, R4, UR4, RZ ;  /* 0x0000000404067c24 */ /* 0x000fe2000f8e02ff */
[----:B------:R-:W-:Y:S01]  /*74b0*/  ISETP.NE.AND.EX P1, PT, RZ, UR9, PT, P1 ;  /* 0x00000009ff007c0c */ /* 0x000fe2000bf25310 */
[----:B------:R-:W-:Y:S01]  /*74c0*/  IMAD.WIDE.U32 R4, R7, UR4, R16 ;  /* 0x0000000407047c25 */ /* 0x000fe2000f8e0010 */
[----:B------:R-:W-:-:S03]  /*74d0*/  ULDC UR4, c[0x0][0x150] ;  /* 0x0000540000047ab9 */ /* 0x000fc60000000800 */
[----:B------:R-:W-:Y:S02]  /*74e0*/  IMAD R7, R7, UR5, R6 ;  /* 0x0000000507077c24 */ /* 0x000fe4000f8e0206 */
[----:B------:R-:W-:Y:S01]  /*74f0*/  FMUL R6, R9, UR4 ;  /* 0x0000000409067c20 */ /* 0x000fe20008400000 */
[----:B------:R-:W-:Y:S01]  /*7500*/  ULDC UR4, c[0x0][0x618] ;  /* 0x0001860000047ab9 */ /* 0x000fe20000000800 */
[----:B------:R-:W-:Y:S01]  /*7510*/  ULDC UR5, c[0x0][0x154] ;  /* 0x0000550000057ab9 */ /* 0x000fe20000000800 */
[----:B------:R-:W-:-:S03]  /*7520*/  IMAD.IADD R5, R5, 0x1, R7 ;  /* 0x0000000105057824 */ /* 0x000fc600078e0207 */
[----:B------:R-:W3:Y:S02]  /*7530*/  F2I.U32.TRUNC.NTZ R6, R6 ;  /* 0x0000000600067305 */ /* 0x000ee4000020f000 */
[----:B------:R-:W-:Y:S02]  /*7540*/  SHF.R.U64 R9, R4, UR4, R5 ;  /* 0x0000000404097c19 */ /* 0x000fe40008001205 */
[----:B-1----:R-:W-:-:S05]  /*7550*/  I2FP.F32.U32 R4, R14 ;  /* 0x0000000e00047245 */ /* 0x002fca0000201000 */
[----:B------:R-:W-:Y:S01]  /*7560*/  FMUL R22, R4, UR5 ;  /* 0x0000000504167c20 */ /* 0x000fe20008400000 */
[----:B------:R-:W-:Y:S01]  /*7570*/  SHF.R.U32.HI R4, RZ, UR4, R5 ;  /* 0x00000004ff047c19 */ /* 0x000fe20008011605 */
[----:B------:R-:W-:-:S03]  /*7580*/  ULDC UR4, c[0x0][0x658] ;  /* 0x0001960000047ab9 */ /* 0x000fc60000000800 */
[--C-:B------:R-:W-:Y:S01]  /*7590*/  SHF.R.U64 R20, R9, UR6, R4.reuse ;  /* 0x0000000609147c19 */ /* 0x100fe20008001204 */
[----:B------:R-:W1:Y:S01]  /*75a0*/  F2I.U32.TRUNC.NTZ R22, R22 ;  /* 0x0000001600167305 */ /* 0x000e62000020f000 */
[----:B------:R-:W-:Y:S01]  /*75b0*/  SHF.R.U32.HI R5, RZ, UR6, R4 ;  /* 0x00000006ff057c19 */ /* 0x000fe20008011604 */
[----:B---3--:R-:W-:-:S03]  /*75c0*/  IMAD.MOV R6, RZ, RZ, -R6 ;  /* 0x000000ffff067224 */ /* 0x008fc600078e0a06 */
[----:B------:R-:W-:Y:S01]  /*75d0*/  SHF.R.U64 R19, R20, UR4, R5 ;  /* 0x0000000414137c19 */ /* 0x000fe20008001205 */
[----:B--2---:R-:W-:Y:S01]  /*75e0*/  IMAD R15, R24, R6, R15 ;  /* 0x00000006180f7224 */ /* 0x004fe200078e020f */
[----:B------:R-:W-:-:S03]  /*75f0*/  SHF.R.U32.HI R23, RZ, UR4, R5 ;  /* 0x00000004ff177c19 */ /* 0x000fc60008011605 */
[----:B------:R-:W-:Y:S02]  /*7600*/  IMAD.MOV.U32 R4, RZ, RZ, R19 ;  /* 0x000000ffff047224 */ /* 0x000fe400078e0013 */
[----:B------:R-:W-:Y:S01]  /*7610*/  IMAD.MOV.U32 R5, RZ, RZ, R23 ;  /* 0x000000ffff057224 */ /* 0x000fe200078e0017 */
[----:B-1----:R-:W-:Y:S06]  /*7620*/  @!P1 BRA `(.L_x_173) ;  /* 0x0000000000289947 */ /* 0x002fec0003800000 */
[----:B------:R-:W-:Y:S02]  /*7630*/  ULDC UR4, c[0x0][0x64c] ;  /* 0x0001930000047ab9 */ /* 0x000fe40000000800 */
[----:B------:R-:W-:-:S05]  /*7640*/  IADD3 R5, P1, R19, UR4, RZ ;  /* 0x0000000413057c10 */ /* 0x000fca000ff3e0ff */
[----:B------:R-:W-:-:S04]  /*7650*/  IMAD.X R23, RZ, RZ, R23, P1 ;  /* 0x000000ffff177224 */ /* 0x000fc800008e0617 */
[----:B------:R-:W-:-:S04]  /*7660*/  IMAD.WIDE.U32 R6, R23, UR8, RZ ;  /* 0x0000000817067c25 */ /* 0x000fc8000f8e00ff */
[----:B------:R-:W-:-:S04]  /*7670*/  IMAD.WIDE.U32 R6, P1, R5, UR9, R6 ;  /* 0x0000000905067c25 */ /* 0x000fc8000f820006 */
[----:B------:R-:W-:-:S04]  /*7680*/  IMAD.WIDE.U32 R4, R5, UR8, RZ ;  /* 0x0000000805047c25 */ /* 0x000fc8000f8e00ff */
[----:B------:R-:W-:Y:S01]  /*7690*/  IMAD.MOV.U32 R4, RZ, RZ, R7 ;  /* 0x000000ffff047224 */ /* 0x000fe200078e0007 */
[----:B------:R-:W-:Y:S01]  /*76a0*/  IADD3 RZ, P3, R5, R6, RZ ;  /* 0x0000000605ff7210 */ /* 0x000fe20007f7e0ff */
[----:B------:R-:W-:-:S04]  /*76b0*/  IMAD.X R5, RZ, RZ, RZ, P1 ;  /* 0x000000ffff057224 */ /* 0x000fc800008e06ff */
[----:B------:R-:W-:-:S08]  /*76c0*/  IMAD.WIDE.U32.X R4, R23, UR9, R4, P3 ;  /* 0x0000000917047c25 */ /* 0x000fd000098e0404 */
.L_x_173:
[----:B------:R-:W-:Y:S01]  /*76d0*/  ISETP.NE.AND P1, PT, R2, 0x1, PT ;  /* 0x000000010200780c */ /* 0x000fe20003f25270 */
[----:B------:R-:W-:Y:S01]  /*76e0*/  ULDC UR4, c[0x0][0x648] ;  /* 0x0001920000047ab9 */ /* 0x000fe20000000800 */
[----:B------:R-:W-:Y:S01]  /*76f0*/  LOP3.LUT R20, R20, UR22, RZ, 0xc0, !PT ;  /* 0x0000001614147c12 */ /* 0x000fe2000f8ec0ff */
[----:B------:R-:W-:Y:S01]  /*7700*/  IMAD.MOV R22, RZ, RZ, -R22 ;  /* 0x000000ffff167224 */ /* 0x000fe200078e0a16 */
[----:B------:R-:W-:Y:S01]  /*7710*/  SHF.R.U64 R5, R4, UR4, R5 ;  /* 0x0000000404057c19 */ /* 0x000fe20008001205 */
[----:B------:R-:W-:Y:S01]  /*7720*/  ULDC UR4, c[0x0][0x638] ;  /* 0x00018e0000047ab9 */ /* 0x000fe20000000800 */
[----:B------:R-:W-:Y:S01]  /*7730*/  LOP3.LUT R6, R9, UR13, RZ, 0xc0, !PT ;  /* 0x0000000d09067c12 */ /* 0x000fe2000f8ec0ff */
[----:B------:R-:W-:Y:S02]  /*7740*/  ULDC UR5, c[0x0][0x610] ;  /* 0x0001840000057ab9 */ /* 0x000fe40000000800 */
[----:B------:R-:W-:Y:S02]  /*7750*/  IMAD.MOV R4, RZ, RZ, -R5 ;  /* 0x000000ffff047224 */ /* 0x000fe400078e0a05 */
[----:B------:R-:W-:-:S02]  /*7760*/  IMAD R20, R5, UR21, R20 ;  /* 0x0000001505147c24 */ /* 0x000fc4000f8e0214 */
[----:B0-----:R-:W-:Y:S02]  /*7770*/  @P1 IMAD R15, R21, R22, R14 ;  /* 0x00000016150f1224 */ /* 0x001fe400078e020e */
[----:B------:R-:W-:Y:S01]  /*7780*/  IMAD R19, R4, UR4, R19 ;  /* 0x0000000404137c24 */ /* 0x000fe2000f8e0213 */
[----:B------:R-:W-:Y:S01]  /*7790*/  ULDC UR4, c[0x0][0x600] ;  /* 0x0001800000047ab9 */ /* 0x000fe20000000800 */
[----:B------:R-:W-:Y:S02]  /*77a0*/  IMAD R15, R20, UR5, R15 ;  /* 0x00000005140f7c24 */ /* 0x000fe4000f8e020f */
[----:B------:R-:W-:Y:S02]  /*77b0*/  IMAD R6, R19, UR4, R6 ;  /* 0x0000000413067c24 */ /* 0x000fe4000f8e0206 */
[----:B------:R-:W-:-:S03]  /*77c0*/  IMAD.MOV.U32 R4, RZ, RZ, 0x1 ;  /* 0x00000001ff047424 */ /* 0x000fc600078e00ff */
[----:B------:R-:W-:Y:S02]  /*77d0*/  SEL R20, R6, R15, !P1 ;  /* 0x0000000f06147207 */ /* 0x000fe40004800000 */
[----:B------:R-:W-:-:S07]  /*77e0*/  SEL R19, R15, R6, !P1 ;  /* 0x000000060f137207 */ /* 0x000fce0004800000 */
.L_x_171:
[----:B------:R-:W-:Y:S05]  /*77f0*/  BSYNC B1 ;  /* 0x0000000000017941 */ /* 0x000fea0003800000 */
.L_x_170:
[----:B------:R-:W-:-:S13]  /*7800*/  LOP3.LUT P1, RZ, R4, 0xff, RZ, 0xc0, !PT ;  /* 0x000000ff04ff7812 */ /* 0x000fda000782c0ff */
[----:B------:R-:W-:Y:S05]  /*7810*/  @P1 BRA `(.L_x_174) ;  /* 0xfffffff000cc1947 */ /* 0x000fea000383ffff */
[----:B------:R-:W-:Y:S05]  /*7820*/  BSYNC B0 ;  /* 0x0000000000007941 */ /* 0x000fea0003800000 */
.L_x_162:
[----:B------:R-:W-:-:S03]  /*7830*/  UMOV UR4, 0xffffffff ;  /* 0xffffffff00047882 */ /* 0x000fc60000000000 */
[----:B------:R-:W-:Y:S05]  /*7840*/  BRA.DIV UR4, `(.L_x_175) ;  /* 0x00000006043c7947 */ /* 0x000fea000b800000 */
[----:B------:R-:W-:-:S13]  /*7850*/  ELECT P6, URZ, PT ;  /* 0x00000000003f782f */ /* 0x000fda00038c0000 */
.L_x_190:
[----:B------:R-:W-:Y:S04]  /*7860*/  BSSY B0, `(.L_x_176) ;  /* 0x0000034000007945 */ /* 0x000fe80003800000 */
[----:B------:R-:W-:Y:S05]  /*7870*/  @!P6 BRA `(.L_x_177) ;  /* 0x0000000000c8e947 */ /* 0x000fea0003800000 */
[----:B------:R-:W-:-:S04]  /*7880*/  LOP3.LUT R18, R18, 0x2, RZ, 0xfc, !PT ;  /* 0x0000000212127812 */ /* 0x000fc800078efcff */
[----:B------:R-:W-:-:S13]  /*7890*/  ISETP.NE.AND P0, PT, R18, 0x3, PT ;  /* 0x000000031200780c */ /* 0x000fda0003f05270 */
[----:B------:R-:W-:Y:S05]  /*78a0*/  @!P0 BRA `(.L_x_178) ;  /* 0x0000000000048947 */ /* 0x000fea0003800000 */
[----:B------:R-:W-:Y:S01]  /*78b0*/  BPT.TRAP 0x1 ;  /* 0x000000040000795c */ /* 0x000fe20000300000 */
.L_x_178:
[----:B------:R-:W0:Y:S01]  /*78c0*/  S2R R3, SR_CgaCtaId ;  /* 0x0000000000037919 */ /* 0x000e220000008800 */
[----:B------:R-:W-:-:S04]  /*78d0*/  MOV R2, 0x400 ;  /* 0x0000040000027802 */ /* 0x000fc80000000f00 */
[----:B0-----:R-:W-:Y:S02]  /*78e0*/  LEA R3, R3, R2, 0x18 ;  /* 0x0000000203037211 */ /* 0x001fe400078ec0ff */
[----:B------:R-:W-:-:S03]  /*78f0*/  SHF.L.U32 R2, R0, 0x1f, RZ ;  /* 0x0000001f00027819 */ /* 0x000fc600000006ff */
[----:B------:R-:W-:-:S04]  /*7900*/  VIADD R3, R3, 0x28 ;  /* 0x0000002803037836 */ /* 0x000fc80000000000 */
[C---:B------:R-:W-:Y:S02]  /*7910*/  IMAD R7, R12.reuse, 0x8, R3 ;  /* 0x000000080c077824 */ /* 0x040fe400078e0203 */
[----:B------:R-:W-:Y:S02]  /*7920*/  VIADD R12, R12, 0x1 ;  /* 0x000000010c0c7836 */ /* 0x000fe40000000000 */
[----:B------:R-:W0:Y:S03]  /*7930*/  SYNCS.PHASECHK.TRANS64.TRYWAIT P0, [R7+URZ], R2 ;  /* 0x00000002070075a7 */ /* 0x000e26000800017f */
[----:B------:R-:W-:-:S04]  /*7940*/  ISETP.NE.AND P1, PT, R12, 0x5, PT ;  /* 0x000000050c00780c */ /* 0x000fc80003f25270 */
[----:B------:R-:W-:Y:S02]  /*7950*/  SEL R5, RZ, 0x1, P1 ;  /* 0x00000001ff057807 */ /* 0x000fe40000800000 */
[----:B------:R-:W-:Y:S02]  /*7960*/  SEL R12, R12, RZ, P1 ;  /* 0x000000ff0c0c7207 */ /* 0x000fe40000800000 */
[----:B------:R-:W-:-:S03]  /*7970*/  LOP3.LUT R5, R0, R5, RZ, 0x3c, !PT ;  /* 0x0000000500057212 */ /* 0x000fc600078e3cff */
[----:B------:R-:W-:Y:S01]  /*7980*/  IMAD R9, R12, 0x8, R3 ;  /* 0x000000080c097824 */ /* 0x000fe200078e0203 */
[----:B------:R-:W-:Y:S01]  /*7990*/  SHF.L.U32 R4, R5, 0x1f, RZ ;  /* 0x0000001f05047819 */ /* 0x000fe200000006ff */
[----:B0-----:R-:W-:Y:S06]  /*79a0*/  @!P0 BRA `(.L_x_179) ;  /* 0x0000000400048947 */ /* 0x001fec0003800000 */
.L_x_191:
[----:B------:R-:W1:Y:S01]  /*79b0*/  SYNCS.PHASECHK.TRANS64.TRYWAIT P0, [R9+URZ], R4 ;  /* 0x00000004090075a7 */ /* 0x000e62000800017f */
[----:B------:R-:W-:-:S05]  /*79c0*/  VIADD R0, R12, 0x1 ;  /* 0x000000010c007836 */ /* 0x000fca0000000000 */
[----:B------:R-:W-:-:S04]  /*79d0*/  ISETP.NE.AND P1, PT, R0, 0x5, PT ;  /* 0x000000050000780c */ /* 0x000fc80003f25270 */
[----:B0-----:R-:W-:Y:S02]  /*79e0*/  SEL R2, RZ, 0x1, P1 ;  /* 0x00000001ff027807 */ /* 0x001fe40000800000 */
[----:B------:R-:W-:Y:S02]  /*79f0*/  SEL R0, R0, RZ, P1 ;  /* 0x000000ff00007207 */ /* 0x000fe40000800000 */
[----:B------:R-:W-:-:S03]  /*7a00*/  LOP3.LUT R7, R5, R2, RZ, 0x3c, !PT ;  /* 0x0000000205077212 */ /* 0x000fc600078e3cff */
[----:B------:R-:W-:Y:S01]  /*7a10*/  IMAD R6, R0, 0x8, R3 ;  /* 0x0000000800067824 */ /* 0x000fe200078e0203 */
[----:B------:R-:W-:Y:S01]  /*7a20*/  SHF.L.U32 R5, R7, 0x1f, RZ ;  /* 0x0000001f07057819 */ /* 0x000fe200000006ff */
[----:B-1----:R-:W-:Y:S06]  /*7a30*/  @!P0 BRA `(.L_x_180) ;  /* 0x0000000000f48947 */ /* 0x002fec0003800000 */
.L_x_192:
[----:B------:R-:W1:Y:S01]  /*7a40*/  SYNCS.PHASECHK.TRANS64.TRYWAIT P0, [R6+URZ], R5 ;  /* 0x00000005060075a7 */ /* 0x000e62000800017f */
[----:B------:R-:W-:-:S05]  /*7a50*/  VIADD R0, R0, 0x1 ;  /* 0x0000000100007836 */ /* 0x000fca0000000000 */
[----:B------:R-:W-:-:S04]  /*7a60*/  ISETP.NE.AND P1, PT, R0, 0x5, PT ;  /* 0x000000050000780c */ /* 0x000fc80003f25270 */
[----:B------:R-:W-:Y:S02]  /*7a70*/  SEL R2, RZ, 0x1, P1 ;  /* 0x00000001ff027807 */ /* 0x000fe40000800000 */
[----:B------:R-:W-:Y:S02]  /*7a80*/  SEL R0, R0, RZ, P1 ;  /* 0x000000ff00007207 */ /* 0x000fe40000800000 */
[----:B------:R-:W-:-:S03]  /*7a90*/  LOP3.LUT R7, R7, R2, RZ, 0x3c, !PT ;  /* 0x0000000207077212 */ /* 0x000fc600078e3cff */
[----:B0-----:R-:W-:Y:S01]  /*7aa0*/  IMAD R9, R0, 0x8, R3 ;  /* 0x0000000800097824 */ /* 0x001fe200078e0203 */
[----:B------:R-:W-:Y:S01]  /*7ab0*/  SHF.L.U32 R4, R7, 0x1f, RZ ;  /* 0x0000001f07047819 */ /* 0x000fe200000006ff */
[----:B-1----:R-:W-:Y:S06]  /*7ac0*/  @!P0 BRA `(.L_x_181) ;  /* 0x0000000000e48947 */ /* 0x002fec0003800000 */
.L_x_193:
[----:B------:R-:W1:Y:S01]  /*7ad0*/  SYNCS.PHASECHK.TRANS64.TRYWAIT P0, [R9+URZ], R4 ;  /* 0x00000004090075a7 */ /* 0x000e62000800017f */
[----:B------:R-:W-:-:S05]  /*7ae0*/  VIADD R0, R0, 0x1 ;  /* 0x0000000100007836 */ /* 0x000fca0000000000 */
[----:B------:R-:W-:-:S04]  /*7af0*/  ISETP.NE.AND P1, PT, R0, 0x5, PT ;  /* 0x000000050000780c */ /* 0x000fc80003f25270 */
[----:B------:R-:W-:Y:S02]  /*7b00*/  SEL R2, RZ, 0x1, P1 ;  /* 0x00000001ff027807 */ /* 0x000fe40000800000 */
[----:B------:R-:W-:Y:S02]  /*7b10*/  SEL R0, R0, RZ, P1 ;  /* 0x000000ff00007207 */ /* 0x000fe40000800000 */
[----:B------:R-:W-:Y:S01]  /*7b20*/  LOP3.LUT R2, R7, R2, RZ, 0x3c, !PT ;  /* 0x0000000207027212 */ /* 0x000fe200078e3cff */
[----:B-1----:R-:W-:Y:S06]  /*7b30*/  @!P0 BRA `(.L_x_182) ;  /* 0x0000000000dc8947 */ /* 0x002fec0003800000 */
.L_x_194:
[----:B------:R-:W-:Y:S01]  /*7b40*/  IMAD R3, R0, 0x8, R3 ;  /* 0x0000000800037824 */ /* 0x000fe200078e0203 */
[----:B------:R-:W-:-:S07]  /*7b50*/  SHF.L.U32 R0, R2, 0x1f, RZ ;  /* 0x0000001f02007819 */ /* 0x000fce00000006ff */
.L_x_183:
[----:B--2---:R2:W3:Y:S02]  /*7b60*/  SYNCS.PHASECHK.TRANS64.TRYWAIT P0, [R3+URZ], R0 ;  /* 0x00000000030075a7 */ /* 0x0044e4000800017f */
[----:B---3--:R-:W-:Y:S05]  /*7b70*/  @!P0 NANOSLEEP.SYNCS 0x989680 ;  /* 0x009896800000895d */ /* 0x008fea0003900000 */
[----:B------:R-:W3:Y:S02]  /*7b80*/  @!P0 SYNCS.PHASECHK.TRANS64 P0, [R3+URZ], R0 ;  /* 0x00000000030085a7 */ /* 0x000ee4000800007f */
[----:B---3--:R-:W-:Y:S05]  /*7b90*/  @!P0 BRA `(.L_x_183) ;  /* 0xfffffffc00f08947 */ /* 0x008fea000383ffff */
.L_x_177:
[----:B------:R-:W-:Y:S05]  /*7ba0*/  BSYNC B0 ;  /* 0x0000000000007941 */ /* 0x000fea0003800000 */
.L_x_176:
[----:B------:R-:W-:Y:S05]  /*7bb0*/  EXIT ;  /* 0x000000000000794d */ /* 0x000fea0003800000 */
.L_x_17:
[----:B-1----:R1:W2:Y:S02]  /*7bc0*/  SYNCS.PHASECHK.TRANS64.TRYWAIT P1, [R3+URZ], R0 ;  /* 0x00000000030075a7 */ /* 0x0022a4000802017f */
[----:B--2---:R-:W-:Y:S05]  /*7bd0*/  @!P1 NANOSLEEP.SYNCS 0x989680 ;  /* 0x009896800000995d */ /* 0x004fea0003900000 */
[----:B------:R-:W2:Y:S02]  /*7be0*/  @!P1 SYNCS.PHASECHK.TRANS64 P1, [R3+URZ], R0 ;  /* 0x00000000030095a7 */ /* 0x000ea4000802007f */
[----:B--2---:R-:W-:Y:S05]  /*7bf0*/  @!P1 BRA `(.L_x_17) ;  /* 0xfffffffc00f09947 */ /* 0x004fea000383ffff */
[----:B------:R-:W-:Y:S05]  /*7c00*/  BRA `(.L_x_16) ;  /* 0xffffff9800307947 */ /* 0x000fea000383ffff */
.L_x_22:
[----:B-1----:R-:W-:-:S04]  /*7c10*/  IMAD.U32 R4, RZ, RZ, UR4 ;  /* 0x00000004ff047e24 */ /* 0x002fc8000f8e00ff */
[----:B------:R1:W2:Y:S03]  /*7c20*/  SYNCS.PHASECHK.TRANS64.TRYWAIT P1, [R4+URZ], R3 ;  /* 0x00000003040075a7 */ /* 0x0002a6000802017f */
[----:B--2---:R-:W-:Y:S05]  /*7c30*/  @!P1 NANOSLEEP.SYNCS 0x989680 ;  /* 0x009896800000995d */ /* 0x004fea0003900000 */
[----:B------:R-:W2:Y:S02]  /*7c40*/  @!P1 SYNCS.PHASECHK.TRANS64 P1, [R4+URZ], R3 ;  /* 0x00000003040095a7 */ /* 0x000ea4000802007f */
[----:B--2---:R-:W-:Y:S05]  /*7c50*/  @!P1 BRA `(.L_x_22) ;  /* 0xfffffffc00ec9947 */ /* 0x004fea000383ffff */
[----:B------:R-:W-:Y:S05]  /*7c60*/  BRA `(.L_x_21) ;  /* 0xffffffa000547947 */ /* 0x000fea000383ffff */
.L_x_163:
[----:B------:R-:W-:Y:S01]  /*7c70*/  BSSY B1, `(.L_x_184) ;  /* 0x0000006000017945 */ /* 0x000fe20003800000 */
[----:B------:R-:W-:-:S07]  /*7c80*/  IMAD.MOV.U32 R15, RZ, RZ, -0x1 ;  /* 0xffffffffff0f7424 */ /* 0x000fce00078e00ff */
[----:B------:R-:W-:Y:S05]  /*7c90*/  WARPSYNC.COLLECTIVE R15, `(.L_x_185) ;  /* 0x000000000f0c7348 */ /* 0x000fea0003c00000 */
[----:B------:R-:W-:Y:S02]  /*7ca0*/  ELECT P6, UR62, PT ;  /* 0x00000000003e782f */ /* 0x000fe400038c0000 */
[----:B------:R-:W-:Y:S01]  /*7cb0*/  MOV R14, UR62 ;  /* 0x0000003e000e7c02 */ /* 0x000fe20008000f00 */
[----:B------:R-:W-:Y:S10]  /*7cc0*/  ENDCOLLECTIVE ;  /* 0x000000000000791b */ /* 0x000ff40003800000 */
.L_x_185:
[----:B------:R-:W-:Y:S05]  /*7cd0*/  BSYNC B1 ;  /* 0x0000000000017941 */ /* 0x000fea0003800000 */
.L_x_184:
[----:B------:R-:W-:Y:S05]  /*7ce0*/  BRA `(.L_x_186) ;  /* 0xffffffec00a47947 */ /* 0x000fea000383ffff */
.L_x_166:
[----:B0-----:R0:W1:Y:S02]  /*7cf0*/  SYNCS.PHASECHK.TRANS64.TRYWAIT P1, [R14+URZ+0x28], R7 ;  /* 0x000028070e0075a7 */ /* 0x001064000802017f */
[----:B-1----:R-:W-:Y:S05]  /*7d00*/  @!P1 NANOSLEEP.SYNCS 0x989680 ;  /* 0x009896800000995d */ /* 0x002fea0003900000 */
[----:B------:R-:W1:Y:S02]  /*7d10*/  @!P1 SYNCS.PHASECHK.TRANS64 P1, [R14+URZ+0x28], R7 ;  /* 0x000028070e0095a7 */ /* 0x000e64000802007f */
[----:B-1----:R-:W-:Y:S05]  /*7d20*/  @!P1 BRA `(.L_x_166) ;  /* 0xfffffffc00f09947 */ /* 0x002fea000383ffff */
[----:B------:R-:W-:Y:S05]  /*7d30*/  BRA `(.L_x_187) ;  /* 0xffffffec00d87947 */ /* 0x000fea000383ffff */
.L_x_175:
[----:B------:R-:W-:Y:S01]  /*7d40*/  BSSY B0, `(.L_x_188) ;  /* 0x0000006000007945 */ /* 0x000fe20003800000 */
[----:B------:R-:W-:-:S07]  /*7d50*/  IMAD.MOV.U32 R15, RZ, RZ, -0x1 ;  /* 0xffffffffff0f7424 */ /* 0x000fce00078e00ff */
[----:B------:R-:W-:Y:S05]  /*7d60*/  WARPSYNC.COLLECTIVE R15, `(.L_x_189) ;  /* 0x000000000f0c7348 */ /* 0x000fea0003c00000 */
[----:B------:R-:W-:Y:S02]  /*7d70*/  ELECT P6, UR62, PT ;  /* 0x00000000003e782f */ /* 0x000fe400038c0000 */
[----:B------:R-:W-:Y:S01]  /*7d80*/  MOV R14, UR62 ;  /* 0x0000003e000e7c02 */ /* 0x000fe20008000f00 */
[----:B------:R-:W-:Y:S10]  /*7d90*/  ENDCOLLECTIVE ;  /* 0x000000000000791b */ /* 0x000ff40003800000 */
.L_x_189:
[----:B------:R-:W-:Y:S05]  /*7da0*/  BSYNC B0 ;  /* 0x0000000000007941 */ /* 0x000fea0003800000 */
.L_x_188:
[----:B------:R-:W-:Y:S05]  /*7db0*/  BRA `(.L_x_190) ;  /* 0xfffffff800a87947 */ /* 0x000fea000383ffff */
.L_x_179:
[----:B0-----:R0:W1:Y:S02]  /*7dc0*/  SYNCS.PHASECHK.TRANS64.TRYWAIT P0, [R7+URZ], R2 ;  /* 0x00000002070075a7 */ /* 0x001064000800017f */
[----:B-1----:R-:W-:Y:S05]  /*7dd0*/  @!P0 NANOSLEEP.SYNCS 0x989680 ;  /* 0x009896800000895d */ /* 0x002fea0003900000 */
[----:B------:R-:W1:Y:S02]  /*7de0*/  @!P0 SYNCS.PHASECHK.TRANS64 P0, [R7+URZ], R2 ;  /* 0x00000002070085a7 */ /* 0x000e64000800007f */
[----:B-1----:R-:W-:Y:S05]  /*7df0*/  @!P0 BRA `(.L_x_179) ;  /* 0xfffffffc00f08947 */ /* 0x002fea000383ffff */
[----:B------:R-:W-:Y:S05]  /*7e00*/  BRA `(.L_x_191) ;  /* 0xfffffff800e87947 */ /* 0x000fea000383ffff */
.L_x_180:
[----:B0-----:R0:W1:Y:S02]  /*7e10*/  SYNCS.PHASECHK.TRANS64.TRYWAIT P0, [R9+URZ], R4 ;  /* 0x00000004090075a7 */ /* 0x001064000800017f */
[----:B-1----:R-:W-:Y:S05]  /*7e20*/  @!P0 NANOSLEEP.SYNCS 0x989680 ;  /* 0x009896800000895d */ /* 0x002fea0003900000 */
[----:B------:R-:W1:Y:S02]  /*7e30*/  @!P0 SYNCS.PHASECHK.TRANS64 P0, [R9+URZ], R4 ;  /* 0x00000004090085a7 */ /* 0x000e64000800007f */
[----:B-1----:R-:W-:Y:S05]  /*7e40*/  @!P0 BRA `(.L_x_180) ;  /* 0xfffffffc00f08947 */ /* 0x002fea000383ffff */
[----:B------:R-:W-:Y:S05]  /*7e50*/  BRA `(.L_x_192) ;  /* 0xfffffff800f87947 */ /* 0x000fea000383ffff */
.L_x_181:
[----:B0-----:R0:W1:Y:S02]  /*7e60*/  SYNCS.PHASECHK.TRANS64.TRYWAIT P0, [R6+URZ], R5 ;  /* 0x00000005060075a7 */ /* 0x001064000800017f */
[----:B-1----:R-:W-:Y:S05]  /*7e70*/  @!P0 NANOSLEEP.SYNCS 0x989680 ;  /* 0x009896800000895d */ /* 0x002fea0003900000 */
[----:B------:R-:W1:Y:S02]  /*7e80*/  @!P0 SYNCS.PHASECHK.TRANS64 P0, [R6+URZ], R5 ;  /* 0x00000005060085a7 */ /* 0x000e64000800007f */
[----:B-1----:R-:W-:Y:S05]  /*7e90*/  @!P0 BRA `(.L_x_181) ;  /* 0xfffffffc00f08947 */ /* 0x002fea000383ffff */
[----:B------:R-:W-:Y:S05]  /*7ea0*/  BRA `(.L_x_193) ;  /* 0xfffffffc00087947 */ /* 0x000fea000383ffff */
.L_x_182:
[----:B-1----:R1:W2:Y:S02]  /*7eb0*/  SYNCS.PHASECHK.TRANS64.TRYWAIT P0, [R9+URZ], R4 ;  /* 0x00000004090075a7 */ /* 0x0022a4000800017f */
[----:B--2---:R-:W-:Y:S05]  /*7ec0*/  @!P0 NANOSLEEP.SYNCS 0x989680 ;  /* 0x009896800000895d */ /* 0x004fea0003900000 */
[----:B------:R-:W2:Y:S02]  /*7ed0*/  @!P0 SYNCS.PHASECHK.TRANS64 P0, [R9+URZ], R4 ;  /* 0x00000004090085a7 */ /* 0x000ea4000800007f */
[----:B--2---:R-:W-:Y:S05]  /*7ee0*/  @!P0 BRA `(.L_x_182) ;  /* 0xfffffffc00f08947 */ /* 0x004fea000383ffff */
[----:B------:R-:W-:Y:S05]  /*7ef0*/  BRA `(.L_x_194) ;  /* 0xfffffffc00107947 */ /* 0x000fea000383ffff */
.L_x_195:
[----:B------:R-:W-:-:S00]  /*7f00*/  BRA `(.L_x_195) ;  /* 0xfffffffc00fc7947 */ /* 0x000fc0000383ffff */
[----:B------:R-:W-:-:S00]  /*7f10*/  NOP ;  /* 0x0000000000007918 */ /* 0x000fc00000000000 */
        /* <DEDUP_REMOVED lines=14> */
.L_x_196:


//--------------------- .nv.global.init           --------------------------
	.section	.nv.global.init,"aw",@progbits
.nv.global.init:
	.type		$str$22,@object
	.size		$str$22,($str$23 - $str$22)
$str$22:
        /*0000*/ 	.byte	0x6b, 0x5f, 0x74, 0x69, 0x6c, 0x65, 0x5f, 0x63, 0x6f, 0x75, 0x6e, 0x74, 0x20, 0x3e, 0x3d, 0x20
        /*0010*/ 	.byte	0x31, 0x00
	.type		$str$23,@object
	.size		$str$23,(__unnamed_1 - $str$23)
$str$23:
        /*0012*/ 	.byte	0x2f, 0x74, 0x6d, 0x70, 0x2f, 0x63, 0x75, 0x74, 0x6c, 0x61, 0x73, 0x73, 0x5f, 0x73, 0x77, 0x65
        /*0022*/ 	.byte	0x65, 0x70, 0x5f, 0x73, 0x72, 0x63, 0x2f, 0x69, 0x6e, 0x63, 0x6c, 0x75, 0x64, 0x65, 0x2f, 0x63
        /*0032*/ 	.byte	0x75, 0x74, 0x6c, 0x61, 0x73, 0x73, 0x2f, 0x67, 0x65, 0x6d, 0x6d, 0x2f, 0x63, 0x6f, 0x6c, 0x6c
        /*0042*/ 	.byte	0x65, 0x63, 0x74, 0x69, 0x76, 0x65, 0x2f, 0x73, 0x6d, 0x39, 0x30, 0x5f, 0x6d, 0x6d, 0x61, 0x5f
        /*0052*/ 	.byte	0x74, 0x6d, 0x61, 0x5f, 0x67, 0x6d, 0x6d, 0x61, 0x5f, 0x73, 0x73, 0x5f, 0x77, 0x61, 0x72, 0x70
        /*0062*/ 	.byte	0x73, 0x70, 0x65, 0x63, 0x69, 0x61, 0x6c, 0x69, 0x7a, 0x65, 0x64, 0x2e, 0x68, 0x70, 0x70, 0x00
	.type		__unnamed_1,@object
	.size		__unnamed_1,(.L_0 - __unnamed_1)
__unnamed_1:
        /*0072*/ 	.byte	0x76, 0x6f, 0x69, 0x64, 0x20, 0x63, 0x75, 0x74, 0x6c, 0x61, 0x73, 0x73, 0x3a, 0x3a, 0x67, 0x65
        /* <DEDUP_REMOVED lines=175> */
        /*0b72*/ 	.byte	0x74, 0x79, 0x5d, 0x00
.L_0:


//--------------------- .nv.shared._ZN7cutlass13device_kernelINS_4gemm6kernel13GemmUniversalIN4cute5tupleIJiiiiEEENS1_10collective13CollectiveMmaINS1_34MainloopSm90TmaGmmaWarpSpecializedILi5ENS5_IJNS4_1CILi1EEESB_SB_EEENS1_35KernelTmaWarpSpecializedCooperativeEEENS5_IJNSA_ILi128EEESF_SF_EEEfNS5_IJlSB_lEEEfSH_NS4_8TiledMMAINS4_8MMA_AtomIJNS4_4SM904GMMA30MMA_64x128x8_F32TF32TF32_SS_TNILNSL_7ScaleInE1ELSN_1EEEEEENS4_6LayoutINS5_IJNSA_ILi2EEESB_SB_EEENS5_IJSB_NSA_ILi0EEEST_EEEEENS5_IJNS4_10UnderscoreESW_SW_EEEEENS4_13SM90_TMA_LOADENS4_14ComposedLayoutINS4_7SwizzleILi3ELi4ELi3EEENS4_18smem_ptr_flag_bitsILi32EEENSQ_INS5_IJNSA_ILi8EEENSA_ILi32EEEEEENS5_IJS16_SB_EEEEEEEvNS4_8identityESZ_S1A_vS1B_EENS_8epilogue10collective6detail29Sm90TmaWarpSpecializedAdapterINS1E_15DefaultEpilogueIfSH_SH_NS1D_6thread17LinearCombinationIfLi1EffLNS1I_9ScaleType4KindE0ELNS_15FloatRoundStyleE2EfEENS1_15EpilogueDefaultEEEEEvvEEEEvNT_6ParamsE --------------------------
	.section	.nv.shared._ZN7cutlass13device_kernelINS_4gemm6kernel13GemmUniversalIN4cute5tupleIJiiiiEEENS1_10collective13CollectiveMmaINS1_34MainloopSm90TmaGmmaWarpSpecializedILi5ENS5_IJNS4_1CILi1EEESB_SB_EEENS1_35KernelTmaWarpSpecializedCooperativeEEENS5_IJNSA_ILi128EEESF_SF_EEEfNS5_IJlSB_lEEEfSH_NS4_8TiledMMAINS4_8MMA_AtomIJNS4_4SM904GMMA30MMA_64x128x8_F32TF32TF32_SS_TNILNSL_7ScaleInE1ELSN_1EEEEEENS4_6LayoutINS5_IJNSA_ILi2EEESB_SB_EEENS5_IJSB_NSA_ILi0EEEST_EEEEENS5_IJNS4_10UnderscoreESW_SW_EEEEENS4_13SM90_TMA_LOADENS4_14ComposedLayoutINS4_7SwizzleILi3ELi4ELi3EEENS4_18smem_ptr_flag_bitsILi32EEENSQ_INS5_IJNSA_ILi8EEENSA_ILi32EEEEEENS5_IJS16_SB_EEEEEEEvNS4_8identityESZ_S1A_vS1B_EENS_8epilogue10collective6detail29Sm90TmaWarpSpecializedAdapterINS1E_15DefaultEpilogueIfSH_SH_NS1D_6thread17LinearCombinationIfLi1EffLNS1I_9ScaleType4KindE0ELNS_15FloatRoundStyleE2EfEENS1_15EpilogueDefaultEEEEEvvEEEEvNT_6ParamsE,"aw",@nobits
	.sectionflags	@""
	.align	16
	.zero		1024


//--------------------- .nv.shared.reserved.0     --------------------------
	.section	.nv.shared.reserved.0,"aw",@nobits
	.weak		__nv_reservedSMEM_offset_0_alias
	.size		__nv_reservedSMEM_offset_0_alias, 0, 0
	.other		__nv_reservedSMEM_offset_0_alias,@"STO_CUDA_RESERVED_SHARED STV_DEFAULT"
__nv_reservedSMEM_offset_0_alias:
	.zero		0


//--------------------- .nv.global                --------------------------
	.section	.nv.global,"aw",@nobits
.nv.global:
	.type		_ZN40_INTERNAL_276226dd_4_k_cu_1c87ce55_237054cute1_E,@object
	.size		_ZN40_INTERNAL_276226dd_4_k_cu_1c87ce55_237054cute1_E,(_ZN40_INTERNAL_276226dd_4_k_cu_1c87ce55_237054cuda3std3__45__cpo6cbeginE - _ZN40_INTERNAL_276226dd_4_k_cu_1c87ce55_237054cute1_E)
_ZN40_INTERNAL_276226dd_4_k_cu_1c87ce55_237054cute1_E:
	.zero		1
	.type		_ZN40_INTERNAL_276226dd_4_k_cu_1c87ce55_237054cuda3std3__45__cpo6cbeginE,@object
	.size		_ZN40_INTERNAL_276226dd_4_k_cu_1c87ce55_237054cuda3std3__45__cpo6cbeginE,(_ZN40_INTERNAL_276226dd_4_k_cu_1c87ce55_237054cuda3std3__48in_placeE - _ZN40_INTERNAL_276226dd_4_k_cu_1c87ce55_237054cuda3std3__45__cpo6cbeginE)
_ZN40_INTERNAL_276226dd_4_k_cu_1c87ce55_237054cuda3std3__45__cpo6cbeginE:
	.zero		1
	.type		_ZN40_INTERNAL_276226dd_4_k_cu_1c87ce55_237054cuda3std3__48in_placeE,@object
	.size		_ZN40_INTERNAL_276226dd_4_k_cu_1c87ce55_237054cuda3std3__48in_placeE,(_ZN40_INTERNAL_276226dd_4_k_cu_1c87ce55_237054cuda3std6ranges3__45__cpo9iter_moveE - _ZN40_INTERNAL_276226dd_4_k_cu_1c87ce55_237054cuda3std3__48in_placeE)
_ZN40_INTERNAL_276226dd_4_k_cu_1c87ce55_237054cuda3std3__48in_placeE:
	.zero		1
	.type		_ZN40_INTERNAL_276226dd_4_k_cu_1c87ce55_237054cuda3std6ranges3__45__cpo9iter_moveE,@object
	.size		_ZN40_INTERNAL_276226dd_4_k_cu_1c87ce55_237054cuda3std6ranges3__45__cpo9iter_moveE,(_ZN40_INTERNAL_276226dd_4_k_cu_1c87ce55_237054cuda3std3__45__cpo5beginE - _ZN40_INTERNAL_276226dd_4_k_cu_1c87ce55_237054cuda3std6ranges3__45__cpo9iter_moveE)
_ZN40_INTERNAL_276226dd_4_k_cu_1c87ce55_237054cuda3std6ranges3__45__cpo9iter_moveE:
	.zero		1
	.type		_ZN40_INTERNAL_276226dd_4_k_cu_1c87ce55_237054cuda3std3__45__cpo5beginE,@object
	.size		_ZN40_INTERNAL_276226dd_4_k_cu_1c87ce55_237054cuda3std3__45__cpo5beginE,(_ZN40_INTERNAL_276226dd_4_k_cu_1c87ce55_237054cuda3std3__442_GLOBAL__N__276226dd_4_k_cu_1c87ce55_237056ignoreE - _ZN40_INTERNAL_276226dd_4_k_cu_1c87ce55_237054cuda3std3__45__cpo5beginE)
_ZN40_INTERNAL_276226dd_4_k_cu_1c87ce55_237054cuda3std3__45__cpo5beginE:
	.zero		1
	.type		_ZN40_INTERNAL_276226dd_4_k_cu_1c87ce55_237054cuda3std3__442_GLOBAL__N__276226dd_4_k_cu_1c87ce55_237056ignoreE,@object
	.size		_ZN40_INTERNAL_276226dd_4_k_cu_1c87ce55_237054cuda3std3__442_GLOBAL__N__276226dd_4_k_cu_1c87ce55_237056ignoreE,(_ZN40_INTERNAL_276226dd_4_k_cu_1c87ce55_237054cute7productE - _ZN40_INTERNAL_276226dd_4_k_cu_1c87ce55_237054cuda3std3__442_GLOBAL__N__276226dd_4_k_cu_1c87ce55_237056ignoreE)
_ZN40_INTERNAL_276226dd_4_k_cu_1c87ce55_237054cuda3std3__442_GLOBAL__N__276226dd_4_k_cu_1c87ce55_237056ignoreE:
	.zero		1
	.type		_ZN40_INTERNAL_276226dd_4_k_cu_1c87ce55_237054cute7productE,@object
	.size		_ZN40_INTERNAL_276226dd_4_k_cu_1c87ce55_237054cute7productE,(_ZN40_INTERNAL_276226dd_4_k_cu_1c87ce55_237054cuda3std3__45__cpo3endE - _ZN40_INTERNAL_276226dd_4_k_cu_1c87ce55_237054cute7productE)
_ZN40_INTERNAL_276226dd_4_k_cu_1c87ce55_237054cute7productE:
	.zero		1
	.type		_ZN40_INTERNAL_276226dd_4_k_cu_1c87ce55_237054cuda3std3__45__cpo3endE,@object
	.size		_ZN40_INTERNAL_276226dd_4_k_cu_1c87ce55_237054cuda3std3__45__cpo3endE,(_ZN40_INTERNAL_276226dd_4_k_cu_1c87ce55_237054cuda3std3__419piecewise_constructE - _ZN40_INTERNAL_276226dd_4_k_cu_1c87ce55_237054cuda3std3__45__cpo3endE)
_ZN40_INTERNAL_276226dd_4_k_cu_1c87ce55_237054cuda3std3__45__cpo3endE:
	.zero		1
	.type		_ZN40_INTERNAL_276226dd_4_k_cu_1c87ce55_237054cuda3std3__419piecewise_constructE,@object
	.size		_ZN40_INTERNAL_276226dd_4_k_cu_1c87ce55_237054cuda3std3__419piecewise_constructE,(_ZN40_INTERNAL_276226dd_4_k_cu_1c87ce55_237054cuda3std3__45__cpo4cendE - _ZN40_INTERNAL_276226dd_4_k_cu_1c87ce55_237054cuda3std3__419piecewise_constructE)
_ZN40_INTERNAL_276226dd_4_k_cu_1c87ce55_237054cuda3std3__419piecewise_constructE:
	.zero		1
	.type		_ZN40_INTERNAL_276226dd_4_k_cu_1c87ce55_237054cuda3std3__45__cpo4cendE,@object
	.size		_ZN40_INTERNAL_276226dd_4_k_cu_1c87ce55_237054cuda3std3__45__cpo4cendE,(_ZN40_INTERNAL_276226dd_4_k_cu_1c87ce55_237054cuda3std6ranges3__45__cpo4swapE - _ZN40_INTERNAL_276226dd_4_k_cu_1c87ce55_237054cuda3std3__45__cpo4cendE)
_ZN40_INTERNAL_276226dd_4_k_cu_1c87ce55_237054cuda3std3__45__cpo4cendE:
	.zero		1
	.type		_ZN40_INTERNAL_276226dd_4_k_cu_1c87ce55_237054cuda3std6ranges3__45__cpo4swapE,@object
	.size		_ZN40_INTERNAL_276226dd_4_k_cu_1c87ce55_237054cuda3std6ranges3__45__cpo4swapE,(.L_8 - _ZN40_INTERNAL_276226dd_4_k_cu_1c87ce55_237054cuda3std6ranges3__45__cpo4swapE)
_ZN40_INTERNAL_276226dd_4_k_cu_1c87ce55_237054cuda3std6ranges3__45__cpo4swapE:
	.zero		1
.L_8:


//--------------------- .nv.constant0._ZN7cutlass13device_kernelINS_4gemm6kernel13GemmUniversalIN4cute5tupleIJiiiiEEENS1_10collective13CollectiveMmaINS1_34MainloopSm90TmaGmmaWarpSpecializedILi5ENS5_IJNS4_1CILi1EEESB_SB_EEENS1_35KernelTmaWarpSpecializedCooperativeEEENS5_IJNSA_ILi128EEESF_SF_EEEfNS5_IJlSB_lEEEfSH_NS4_8TiledMMAINS4_8MMA_AtomIJNS4_4SM904GMMA30MMA_64x128x8_F32TF32TF32_SS_TNILNSL_7ScaleInE1ELSN_1EEEEEENS4_6LayoutINS5_IJNSA_ILi2EEESB_SB_EEENS5_IJSB_NSA_ILi0EEEST_EEEEENS5_IJNS4_10UnderscoreESW_SW_EEEEENS4_13SM90_TMA_LOADENS4_14ComposedLayoutINS4_7SwizzleILi3ELi4ELi3EEENS4_18smem_ptr_flag_bitsILi32EEENSQ_INS5_IJNSA_ILi8EEENSA_ILi32EEEEEENS5_IJS16_SB_EEEEEEEvNS4_8identityESZ_S1A_vS1B_EENS_8epilogue10collective6detail29Sm90TmaWarpSpecializedAdapterINS1E_15DefaultEpilogueIfSH_SH_NS1D_6thread17LinearCombinationIfLi1EffLNS1I_9ScaleType4KindE0ELNS_15FloatRoundStyleE2EfEENS1_15EpilogueDefaultEEEEEvvEEEEvNT_6ParamsE --------------------------
	.section	.nv.constant0._ZN7cutlass13device_kernelINS_4gemm6kernel13GemmUniversalIN4cute5tupleIJiiiiEEENS1_10collective13CollectiveMmaINS1_34MainloopSm90TmaGmmaWarpSpecializedILi5ENS5_IJNS4_1CILi1EEESB_SB_EEENS1_35KernelTmaWarpSpecializedCooperativeEEENS5_IJNSA_ILi128EEESF_SF_EEEfNS5_IJlSB_lEEEfSH_NS4_8TiledMMAINS4_8MMA_AtomIJNS4_4SM904GMMA30MMA_64x128x8_F32TF32TF32_SS_TNILNSL_7ScaleInE1ELSN_1EEEEEENS4_6LayoutINS5_IJNSA_ILi2EEESB_SB_EEENS5_IJSB_NSA_ILi0EEEST_EEEEENS5_IJNS4_10UnderscoreESW_SW_EEEEENS4_13SM90_TMA_LOADENS4_14ComposedLayoutINS4_7SwizzleILi3ELi4ELi3EEENS4_18smem_ptr_flag_bitsILi32EEENSQ_INS5_IJNSA_ILi8EEENSA_ILi32EEEEEENS5_IJS16_SB_EEEEEEEvNS4_8identityESZ_S1A_vS1B_EENS_8epilogue10collective6detail29Sm90TmaWarpSpecializedAdapterINS1E_15DefaultEpilogueIfSH_SH_NS1D_6thread17LinearCombinationIfLi1EffLNS1I_9ScaleType4KindE0ELNS_15FloatRoundStyleE2EfEENS1_15EpilogueDefaultEEEEEvvEEEEvNT_6ParamsE,"a",@progbits
	.sectionflags	@""
	.align	4
.nv.constant0._ZN7cutlass13device_kernelINS_4gemm6kernel13GemmUniversalIN4cute5tupleIJiiiiEEENS1_10collective13CollectiveMmaINS1_34MainloopSm90TmaGmmaWarpSpecializedILi5ENS5_IJNS4_1CILi1EEESB_SB_EEENS1_35KernelTmaWarpSpecializedCooperativeEEENS5_IJNSA_ILi128EEESF_SF_EEEfNS5_IJlSB_lEEEfSH_NS4_8TiledMMAINS4_8MMA_AtomIJNS4_4SM904GMMA30MMA_64x128x8_F32TF32TF32_SS_TNILNSL_7ScaleInE1ELSN_1EEEEEENS4_6LayoutINS5_IJNSA_ILi2EEESB_SB_EEENS5_IJSB_NSA_ILi0EEEST_EEEEENS5_IJNS4_10UnderscoreESW_SW_EEEEENS4_13SM90_TMA_LOADENS4_14ComposedLayoutINS4_7SwizzleILi3ELi4ELi3EEENS4_18smem_ptr_flag_bitsILi32EEENSQ_INS5_IJNSA_ILi8EEENSA_ILi32EEEEEENS5_IJS16_SB_EEEEEEEvNS4_8identityESZ_S1A_vS1B_EENS_8epilogue10collective6detail29Sm90TmaWarpSpecializedAdapterINS1E_15DefaultEpilogueIfSH_SH_NS1D_6thread17LinearCombinationIfLi1EffLNS1I_9ScaleType4KindE0ELNS_15FloatRoundStyleE2EfEENS1_15EpilogueDefaultEEEEEvvEEEEvNT_6ParamsE:
	.zero		1664


//--------------------- SYMBOLS --------------------------

	.type		.nv.reservedSmem.offset0,@object
	.size		.nv.reservedSmem.offset0,0x4
	.type		__assertfail,@function
